	.target	sm_90a

	.elftype	@"ET_EXEC"


//--------------------- .note.nv.tkinfo           --------------------------
	.section	.note.nv.tkinfo,"",@"SHT_NOTE"
	.sectionflags	@"SHF_NOTE_NV_TKINFO"
	.tkinfo
        /*0018*/ 	.word	0x00000002
        /*0030*/ 	.string	""
        /*0030*/ 	.string	"ptxas"
        /*0030*/ 	.string	"Cuda compilation tools, release 13.0, V13.0.88"
        /*0030*/ 	.string	"Build cuda_13.0.r13.0/compiler.36424714_0"
        /*0030*/ 	.string	"-v  -suppress-debug-info  -lineinfo  -arch sm_90a "



//--------------------- .note.nv.cuinfo           --------------------------
	.section	.note.nv.cuinfo,"",@"SHT_NOTE"
	.sectionflags	@"SHF_NOTE_NV_CUINFO"
        /*0018*/ 	.short	0x0002
        /*001a*/ 	.short	0x005a
        /*001c*/ 	.short	0x0082
	.zero		2


//--------------------- .nv.info                  --------------------------
	.section	.nv.info,"",@"SHT_CUDA_INFO"
	.align	4


	//----- nvinfo : EIATTR_REGCOUNT
	.align		4
        /*0000*/ 	.byte	0x04, 0x2f
        /*0002*/ 	.short	(.L_1 - .L_0)
	.align		4
.L_0:
        /*0004*/ 	.word	index@(gluon_wgmma)
        /*0008*/ 	.word	0x0000009a


	//----- nvinfo : EIATTR_FRAME_SIZE
	.align		4
.L_1:
        /*000c*/ 	.byte	0x04, 0x11
        /*000e*/ 	.short	(.L_3 - .L_2)
	.align		4
.L_2:
        /*0010*/ 	.word	index@(gluon_wgmma)
        /*0014*/ 	.word	0x00000000


	//----- nvinfo : EIATTR_MIN_STACK_SIZE
	.align		4
.L_3:
        /*0018*/ 	.byte	0x04, 0x12
        /*001a*/ 	.short	(.L_5 - .L_4)
	.align		4
.L_4:
        /*001c*/ 	.word	index@(gluon_wgmma)
        /*0020*/ 	.word	0x00000000
.L_5:


//--------------------- .nv.compat                --------------------------
	.section	.nv.compat,"",@"SHT_CUDA_COMPAT_INFO"
	.align	4
        /*0000*/ 	.byte	0x02, 0x09, 0x01, 0x00, 0x02, 0x02, 0x04, 0x00, 0x02, 0x05, 0x05, 0x00, 0x03, 0x07, 0x01, 0x01
        /*0010*/ 	.byte	0x02, 0x03, 0x03, 0x00, 0x02, 0x06, 0x01, 0x00, 0x04, 0x0b, 0x08, 0x00, 0x00, 0x00, 0x00, 0x00
        /*0020*/ 	.byte	0x00, 0x00, 0x00, 0x00


//--------------------- .nv.info.gluon_wgmma      --------------------------
	.section	.nv.info.gluon_wgmma,"",@"SHT_CUDA_INFO"
	.sectionflags	@""
	.align	4


	//----- nvinfo : EIATTR_CUDA_API_VERSION
	.align		4
        /*0000*/ 	.byte	0x04, 0x37
        /*0002*/ 	.short	(.L_7 - .L_6)
.L_6:
        /*0004*/ 	.word	0x00000082


	//----- nvinfo : EIATTR_KPARAM_INFO
	.align		4
.L_7:
        /*0008*/ 	.byte	0x04, 0x17
        /*000a*/ 	.short	(.L_9 - .L_8)
.L_8:
        /*000c*/ 	.word	0x00000000
        /*0010*/ 	.short	0x000a
        /*0012*/ 	.short	0x0048
        /*0014*/ 	.byte	0x00, 0xf4, 0x21, 0x00


	//----- nvinfo : EIATTR_KPARAM_INFO
	.align		4
.L_9:
        /*0018*/ 	.byte	0x04, 0x17
        /*001a*/ 	.short	(.L_11 - .L_10)
.L_10:
        /*001c*/ 	.word	0x00000000
        /*0020*/ 	.short	0x0009
        /*0022*/ 	.short	0x0040
        /*0024*/ 	.byte	0x00, 0xf4, 0x21, 0x00


	//----- nvinfo : EIATTR_KPARAM_INFO
	.align		4
.L_11:
        /*0028*/ 	.byte	0x04, 0x17
        /*002a*/ 	.short	(.L_13 - .L_12)
.L_12:
        /*002c*/ 	.word	0x00000000
        /*0030*/ 	.short	0x0008
        /*0032*/ 	.short	0x0038
        /*0034*/ 	.byte	0x00, 0xf0, 0x21, 0x00


	//----- nvinfo : EIATTR_KPARAM_INFO
	.align		4
.L_13:
        /*0038*/ 	.byte	0x04, 0x17
        /*003a*/ 	.short	(.L_15 - .L_14)
.L_14:
        /*003c*/ 	.word	0x00000000
        /*0040*/ 	.short	0x0007
        /*0042*/ 	.short	0x0030
        /*0044*/ 	.byte	0x00, 0xf0, 0x21, 0x00


	//----- nvinfo : EIATTR_KPARAM_INFO
	.align		4
.L_15:
        /*0048*/ 	.byte	0x04, 0x17
        /*004a*/ 	.short	(.L_17 - .L_16)
.L_16:
        /*004c*/ 	.word	0x00000000
        /*0050*/ 	.short	0x0006
        /*0052*/ 	.short	0x0028
        /*0054*/ 	.byte	0x00, 0xf0, 0x21, 0x00


	//----- nvinfo : EIATTR_KPARAM_INFO
	.align		4
.L_17:
        /*0058*/ 	.byte	0x04, 0x17
        /*005a*/ 	.short	(.L_19 - .L_18)
.L_18:
        /*005c*/ 	.word	0x00000000
        /*0060*/ 	.short	0x0005
        /*0062*/ 	.short	0x0020
        /*0064*/ 	.byte	0x00, 0xf0, 0x11, 0x00


	//----- nvinfo : EIATTR_KPARAM_INFO
	.align		4
.L_19:
        /*0068*/ 	.byte	0x04, 0x17
        /*006a*/ 	.short	(.L_21 - .L_20)
.L_20:
        /*006c*/ 	.word	0x00000000
        /*0070*/ 	.short	0x0004
        /*0072*/ 	.short	0x001c
        /*0074*/ 	.byte	0x00, 0xf0, 0x11, 0x00


	//----- nvinfo : EIATTR_KPARAM_INFO
	.align		4
.L_21:
        /*0078*/ 	.byte	0x04, 0x17
        /*007a*/ 	.short	(.L_23 - .L_22)
.L_22:
        /*007c*/ 	.word	0x00000000
        /*0080*/ 	.short	0x0003
        /*0082*/ 	.short	0x0018
        /*0084*/ 	.byte	0x00, 0xf0, 0x11, 0x00


	//----- nvinfo : EIATTR_KPARAM_INFO
	.align		4
.L_23:
        /*0088*/ 	.byte	0x04, 0x17
        /*008a*/ 	.short	(.L_25 - .L_24)
.L_24:
        /*008c*/ 	.word	0x00000000
        /*0090*/ 	.short	0x0002
        /*0092*/ 	.short	0x0010
        /*0094*/ 	.byte	0x00, 0xf4, 0x21, 0x00


	//----- nvinfo : EIATTR_KPARAM_INFO
	.align		4
.L_25:
        /*0098*/ 	.byte	0x04, 0x17
        /*009a*/ 	.short	(.L_27 - .L_26)
.L_26:
        /*009c*/ 	.word	0x00000000
        /*00a0*/ 	.short	0x0001
        /*00a2*/ 	.short	0x0008
        /*00a4*/ 	.byte	0x00, 0xf4, 0x21, 0x00


	//----- nvinfo : EIATTR_KPARAM_INFO
	.align		4
.L_27:
        /*00a8*/ 	.byte	0x04, 0x17
        /*00aa*/ 	.short	(.L_29 - .L_28)
.L_28:
        /*00ac*/ 	.word	0x00000000
        /*00b0*/ 	.short	0x0000
        /*00b2*/ 	.short	0x0000
        /*00b4*/ 	.byte	0x00, 0xf4, 0x21, 0x00


	//----- nvinfo : EIATTR_SPARSE_MMA_MASK
	.align		4
.L_29:
        /*00b8*/ 	.byte	0x03, 0x50
        /*00ba*/ 	.short	0x0000


	//----- nvinfo : EIATTR_MAXREG_COUNT
	.align		4
        /*00bc*/ 	.byte	0x03, 0x1b
        /*00be*/ 	.short	0x00ff


	//----- nvinfo : EIATTR_NUM_BARRIERS
	.align		4
        /*00c0*/ 	.byte	0x02, 0x4c
        /*00c2*/ 	.byte	0x01
	.zero		1


	//----- nvinfo : EIATTR_MERCURY_ISA_VERSION
	.align		4
        /*00c4*/ 	.byte	0x03, 0x5f
        /*00c6*/ 	.short	0x0101


	//----- nvinfo : EIATTR_INT_WARP_WIDE_INSTR_OFFSETS
	.align		4
        /*00c8*/ 	.byte	0x04, 0x31
        /*00ca*/ 	.short	(.L_31 - .L_30)


	//   ....[0]....
.L_30:
        /*00cc*/ 	.word	0x00001300


	//   ....[1]....
        /*00d0*/ 	.word	0x00001320


	//   ....[2]....
        /*00d4*/ 	.word	0x00001330


	//   ....[3]....
        /*00d8*/ 	.word	0x00001340


	//   ....[4]....
        /*00dc*/ 	.word	0x00001450


	//   ....[5]....
        /*00e0*/ 	.word	0x00001d80


	//   ....[6]....
        /*00e4*/ 	.word	0x00001d90


	//   ....[7]....
        /*00e8*/ 	.word	0x00001e30


	//   ....[8]....
        /*00ec*/ 	.word	0x00001e40


	//   ....[9]....
        /*00f0*/ 	.word	0x00002800


	//   ....[10]....
        /*00f4*/ 	.word	0x00002810


	//----- nvinfo : EIATTR_COOP_GROUP_MASK_REGIDS
	.align		4
.L_31:
        /*00f8*/ 	.byte	0x04, 0x29
        /*00fa*/ 	.short	(.L_33 - .L_32)


	//   ....[0]....
.L_32:
        /*00fc*/ 	.word	0xffffffff


	//   ....[1]....
        /*0100*/ 	.word	0xffffffff


	//   ....[2]....
        /*0104*/ 	.word	0xffffffff


	//----- nvinfo : EIATTR_COOP_GROUP_INSTR_OFFSETS
	.align		4
.L_33:
        /*0108*/ 	.byte	0x04, 0x28
        /*010a*/ 	.short	(.L_35 - .L_34)


	//   ....[0]....
.L_34:
        /*010c*/ 	.word	0x00000150


	//   ....[1]....
        /*0110*/ 	.word	0x00000720


	//   ....[2]....
        /*0114*/ 	.word	0x00000cd0


	//----- nvinfo : EIATTR_MBARRIER_INSTR_OFFSETS
	.align		4
.L_35:
        /*0118*/ 	.byte	0x04, 0x39
        /*011a*/ 	.short	(.L_37 - .L_36)


	//   ....[0]....
.L_36:
        /*011c*/ 	.word	0x000014b0
        /*0120*/ 	.word	0x000000ff
        /*0124*/ 	.word	0x00030000
        /*0128*/ 	.short	0x0100
        /*012a*/ 	.byte	0x07
	.zero		1


	//   ....[1]....
        /*012c*/ 	.word	0x00001640
        /*0130*/ 	.word	0x000000ff
        /*0134*/ 	.word	0x00030008
        /*0138*/ 	.short	0x0100
        /*013a*/ 	.byte	0x07
	.zero		1


	//   ....[2]....
        /*013c*/ 	.word	0x000017d0
        /*0140*/ 	.word	0x000000ff
        /*0144*/ 	.word	0x00030010
        /*0148*/ 	.short	0x0100
        /*014a*/ 	.byte	0x07
	.zero		1


	//   ....[3]....
        /*014c*/ 	.word	0x00001870
        /*0150*/ 	.word	0x000000ff
        /*0154*/ 	.word	0x00030018
        /*0158*/ 	.short	0x0100
        /*015a*/ 	.byte	0x07
	.zero		1


	//   ....[4]....
        /*015c*/ 	.word	0x00001f60
        /*0160*/ 	.word	0x000000ff
        /*0164*/ 	.word	0x00030000
        /*0168*/ 	.short	0x010a
        /*016a*/ 	.byte	0x1e
	.zero		1


	//   ....[5]....
        /*016c*/ 	.word	0x00002280
        /*0170*/ 	.word	0x000000ff
        /*0174*/ 	.word	0x00030000
        /*0178*/ 	.short	0x0108
        /*017a*/ 	.byte	0x07
	.zero		1


	//   ....[6]....
        /*017c*/ 	.word	0x00002380
        /*0180*/ 	.word	0x000000ff
        /*0184*/ 	.word	0x00030008
        /*0188*/ 	.short	0x0108
        /*018a*/ 	.byte	0x07
	.zero		1


	//   ....[7]....
        /*018c*/ 	.word	0x00002470
        /*0190*/ 	.word	0x000000ff
        /*0194*/ 	.word	0x00030010
        /*0198*/ 	.short	0x0108
        /*019a*/ 	.byte	0x07
	.zero		1


	//   ....[8]....
        /*019c*/ 	.word	0x00002560
        /*01a0*/ 	.word	0x000000ff
        /*01a4*/ 	.word	0x00030018
        /*01a8*/ 	.short	0x0108
        /*01aa*/ 	.byte	0x07
	.zero		1


	//   ....[9]....
        /*01ac*/ 	.word	0x000028c0
        /*01b0*/ 	.word	0x000000ff
        /*01b4*/ 	.word	0x00030000
        /*01b8*/ 	.short	0x010a
        /*01ba*/ 	.byte	0x1e
	.zero		1


	//----- nvinfo : EIATTR_NUM_MBARRIERS
	.align		4
.L_37:
        /*01bc*/ 	.byte	0x03, 0x38
        /*01be*/ 	.short	0x0004


	//----- nvinfo : EIATTR_EXIT_INSTR_OFFSETS
	.align		4
        /*01c0*/ 	.byte	0x04, 0x1c
        /*01c2*/ 	.short	(.L_39 - .L_38)


	//   ....[0]....
.L_38:
        /*01c4*/ 	.word	0x000028b0


	//----- nvinfo : EIATTR_REQNTID
	.align		4
.L_39:
        /*01c8*/ 	.byte	0x04, 0x10
        /*01ca*/ 	.short	(.L_41 - .L_40)
.L_40:
        /*01cc*/ 	.word	0x00000100
        /*01d0*/ 	.word	0x00000001
        /*01d4*/ 	.word	0x00000001


	//----- nvinfo : EIATTR_CRS_STACK_SIZE
	.align		4
.L_41:
        /*01d8*/ 	.byte	0x04, 0x1e
        /*01da*/ 	.short	(.L_43 - .L_42)
.L_42:
        /*01dc*/ 	.word	0x00000000


	//----- nvinfo : EIATTR_CBANK_PARAM_SIZE
	.align		4
.L_43:
        /*01e0*/ 	.byte	0x03, 0x19
        /*01e2*/ 	.short	0x0050


	//----- nvinfo : EIATTR_PARAM_CBANK
	.align		4
        /*01e4*/ 	.byte	0x04, 0x0a
        /*01e6*/ 	.short	(.L_45 - .L_44)
	.align		4
.L_44:
        /*01e8*/ 	.word	index@(.nv.constant0.gluon_wgmma)
        /*01ec*/ 	.short	0x0210
        /*01ee*/ 	.short	0x0050


	//----- nvinfo : EIATTR_SW_WAR
	.align		4
.L_45:
        /*01f0*/ 	.byte	0x04, 0x36
        /*01f2*/ 	.short	(.L_47 - .L_46)
.L_46:
        /*01f4*/ 	.word	0x00000008
.L_47:


//--------------------- .nv.callgraph             --------------------------
	.section	.nv.callgraph,"",@"SHT_CUDA_CALLGRAPH"
	.align	4
	.sectionentsize	8
	.align		4
        /*0000*/ 	.word	0x00000000
	.align		4
        /*0004*/ 	.word	0xffffffff
	.align		4
        /*0008*/ 	.word	0x00000000
	.align		4
        /*000c*/ 	.word	0xfffffffe
	.align		4
        /*0010*/ 	.word	0x00000000
	.align		4
        /*0014*/ 	.word	0xfffffffd
	.align		4
        /*0018*/ 	.word	0x00000000
	.align		4
        /*001c*/ 	.word	0xfffffffc


//--------------------- .text.gluon_wgmma         --------------------------
	.section	.text.gluon_wgmma,"ax",@progbits
	.align	128
        .global         gluon_wgmma
        .type           gluon_wgmma,@function
        .size           gluon_wgmma,(.L_x_52 - gluon_wgmma)
        .other          gluon_wgmma,@"STO_CUDA_ENTRY STV_DEFAULT"
gluon_wgmma:
.text.gluon_wgmma:
[----:B------:R-:W-:Y:S01]  /*0000*/  LDC R1, c[0x0][0x28] ;  /* 0x00000a00ff017b82 */ /* 0x000fe20000000800 */
[----:B------:R-:W1:Y:S07]  /*0010*/  S2R R0, SR_TID.X ;  /* 0x0000000000007919 */ /* 0x000e6e0000002100 */
[----:B------:R-:W2:Y:S01]  /*0020*/  S2UR UR4, SR_CgaCtaId ;  /* 0x00000000000479c3 */ /* 0x000ea20000008800 */
[----:B------:R-:W-:Y:S01]  /*0030*/  UMOV UR7, 0x400 ;  /* 0x0000040000077882 */ /* 0x000fe20000000000 */
[----:B------:R-:W-:Y:S01]  /*0040*/  ULDC UR6, c[0x0][0xc] ;  /* 0x0000030000067ab9 */ /* 0x000fe20000000800 */
[----:B------:R-:W-:Y:S01]  /*0050*/  ULDC.64 UR24, c[0x0][0x250] ;  /* 0x0000940000187ab9 */ /* 0x000fe20000000a00 */
[----:B------:R-:W-:Y:S04]  /*0060*/  BSSY B0, `(.L_x_0) ;  /* 0x000001e000007945 */ /* 0x000fe80003800000 */
[----:B------:R-:W3:Y:S08]  /*0070*/  LDC R4, c[0x0][0x228] ;  /* 0x00008a00ff047b82 */ /* 0x000ef00000000800 */
[----:B------:R-:W4:Y:S08]  /*0080*/  LDC R15, c[0x0][0x230] ;  /* 0x00008c00ff0f7b82 */ /* 0x000f300000000800 */
[----:B------:R-:W-:Y:S01]  /*0090*/  S2UR UR28, SR_CTAID.Y ;  /* 0x00000000001c79c3 */ /* 0x000fe20000002600 */
[----:B--2---:R-:W-:-:S03]  /*00a0*/  ULEA UR7, UR4, UR7, 0x18 ;  /* 0x0000000704077291 */ /* 0x004fc6000f8ec03f */
[----:B------:R-:W-:Y:S01]  /*00b0*/  ULDC UR4, c[0x0][0x10] ;  /* 0x0000040000047ab9 */ /* 0x000fe20000000800 */
[----:B-1----:R-:W-:-:S03]  /*00c0*/  LOP3.LUT R6, R0, 0xff, RZ, 0xc0, !PT ;  /* 0x000000ff00067812 */ /* 0x002fc600078ec0ff */
[----:B------:R-:W1:Y:S01]  /*00d0*/  S2UR UR5, SR_CTAID.Z ;  /* 0x00000000000579c3 */ /* 0x000e620000002700 */
[----:B---3--:R-:W-:Y:S01]  /*00e0*/  VIADD R4, R4, 0xffffffff ;  /* 0xffffffff04047836 */ /* 0x008fe20000000000 */
[C---:B------:R-:W-:Y:S02]  /*00f0*/  ISETP.GE.U32.AND P0, PT, R6.reuse, 0x20, PT ;  /* 0x000000200600780c */ /* 0x040fe40003f06070 */
[C---:B------:R-:W-:Y:S02]  /*0100*/  ISETP.NE.U32.AND P2, PT, R6.reuse, RZ, PT ;  /* 0x000000ff0600720c */ /* 0x040fe40003f45070 */
[----:B------:R-:W-:Y:S02]  /*0110*/  LEA R12, R6, UR7, 0x2 ;  /* 0x00000007060c7c11 */ /* 0x000fe4000f8e10ff */
[----:B------:R-:W2:Y:S01]  /*0120*/  S2UR UR29, SR_CTAID.X ;  /* 0x00000000001d79c3 */ /* 0x000ea20000002500 */
[----:B----4-:R-:W-:-:S06]  /*0130*/  VIADD R14, R15, 0xffffffff ;  /* 0xffffffff0f0e7836 */ /* 0x010fcc0000000000 */
[----:B------:R3:W-:Y:S01]  /*0140*/  @!P0 STS [R12], RZ ;  /* 0x000000ff0c008388 */ /* 0x0007e20000000800 */
[----:B------:R-:W-:-:S03]  /*0150*/  NOP ;  /* 0x0000000000007918 */ /* 0x000fc60000000000 */
[----:B------:R3:W-:Y:S01]  /*0160*/  @!P2 STS [UR7+0x24], R4 ;  /* 0x00002404ff00a988 */ /* 0x0007e20008000807 */
[----:B-1----:R-:W-:-:S03]  /*0170*/  UIMAD UR4, UR5, UR4, UR28 ;  /* 0x00000004050472a4 */ /* 0x002fc6000f8e021c */
[----:B------:R3:W-:Y:S01]  /*0180*/  @!P2 STS [UR7+0x20], R14 ;  /* 0x0000200eff00a988 */ /* 0x0007e20008000807 */
[----:B--2---:R-:W-:-:S04]  /*0190*/  UIMAD UR4, UR4, UR6, UR29 ;  /* 0x00000006040472a4 */ /* 0x004fc8000f8e021d */
[----:B------:R-:W-:-:S04]  /*01a0*/  UIMAD UR4, UR4, 0x180, URZ ;  /* 0x00000180040478a4 */ /* 0x000fc8000f8e023f */
[----:B------:R-:W-:-:S04]  /*01b0*/  UIADD3 UR20, UP0, UR4, UR24, URZ ;  /* 0x0000001804147290 */ /* 0x000fc8000ff1e03f */
[----:B------:R-:W-:Y:S01]  /*01c0*/  ULEA.HI.X.SX32 UR21, UR4, UR25, 0x1, UP0 ;  /* 0x0000001904157291 */ /* 0x000fe200080f0e3f */
[----:B---3--:R-:W-:Y:S11]  /*01d0*/  @P2 BRA `(.L_x_1) ;  /* 0x0000000000182947 */ /* 0x008ff60003800000 */
[----:B------:R-:W1:Y:S01]  /*01e0*/  LDS R2, [UR7+0x8] ;  /* 0x00000807ff027984 */ /* 0x000e620008000800 */
[----:B------:R-:W2:Y:S01]  /*01f0*/  LDC.64 R8, c[0x0][0x210] ;  /* 0x00008400ff087b82 */ /* 0x000ea20000000a00 */
[----:B------:R-:W-:Y:S02]  /*0200*/  IMAD.MOV.U32 R3, RZ, RZ, 0x70 ;  /* 0x00000070ff037424 */ /* 0x000fe400078e00ff */
[----:B--2---:R2:W-:Y:S03]  /*0210*/  STS.64 [UR7], R8 ;  /* 0x00000008ff007988 */ /* 0x0045e60008000a07 */
[----:B-1----:R-:W-:-:S05]  /*0220*/  LOP3.LUT R2, R2, 0x10, R3, 0xd8, !PT ;  /* 0x0000001002027812 */ /* 0x002fca00078ed803 */
[----:B------:R2:W-:Y:S02]  /*0230*/  STS [UR7+0x8], R2 ;  /* 0x00000802ff007988 */ /* 0x0005e40008000807 */
.L_x_1:
[----:B------:R-:W-:Y:S05]  /*0240*/  BSYNC B0 ;  /* 0x0000000000007941 */ /* 0x000fea0003800000 */
.L_x_0:
[----:B------:R-:W-:Y:S04]  /*0250*/  BSSY B0, `(.L_x_2) ;  /* 0x000000a000007945 */ /* 0x000fe80003800000 */
[----:B------:R-:W-:Y:S05]  /*0260*/  @P2 BRA `(.L_x_3) ;  /* 0x0000000000202947 */ /* 0x000fea0003800000 */
[----:B--2---:R-:W1:Y:S01]  /*0270*/  LDS R2, [UR7+0x34] ;  /* 0x00003407ff027984 */ /* 0x004e620008000800 */
[----:B------:R-:W-:Y:S02]  /*0280*/  IMAD.MOV.U32 R3, RZ, RZ, 0x3f000000 ;  /* 0x3f000000ff037424 */ /* 0x000fe400078e00ff */
[----:B------:R-:W-:Y:S01]  /*0290*/  @!P2 IMAD.MOV.U32 R5, RZ, RZ, 0x7f ;  /* 0x0000007fff05a424 */ /* 0x000fe200078e00ff */
[----:B------:R-:W2:Y:S02]  /*02a0*/  @!P2 LDS R8, [UR7+0x38] ;  /* 0x00003807ff08a984 */ /* 0x000ea40008000800 */
[----:B-1----:R-:W-:Y:S02]  /*02b0*/  LOP3.LUT R2, R2, 0xff000000, R3, 0xb8, !PT ;  /* 0xff00000002027812 */ /* 0x002fe400078eb803 */
[----:B--2---:R-:W-:-:S03]  /*02c0*/  @!P2 LOP3.LUT R3, R8, 0xff, R5, 0xb8, !PT ;  /* 0x000000ff0803a812 */ /* 0x004fc600078eb805 */
[----:B------:R1:W-:Y:S04]  /*02d0*/  STS [UR7+0x34], R2 ;  /* 0x00003402ff007988 */ /* 0x0003e80008000807 */
[----:B------:R1:W-:Y:S02]  /*02e0*/  @!P2 STS [UR7+0x38], R3 ;  /* 0x00003803ff00a988 */ /* 0x0003e40008000807 */
.L_x_3:
[----:B------:R-:W-:Y:S05]  /*02f0*/  BSYNC B0 ;  /* 0x0000000000007941 */ /* 0x000fea0003800000 */
.L_x_2:
[----:B------:R-:W-:Y:S04]  /*0300*/  BSSY B0, `(.L_x_4) ;  /* 0x000000e000007945 */ /* 0x000fe80003800000 */
[----:B------:R-:W-:Y:S05]  /*0310*/  @P2 BRA `(.L_x_5) ;  /* 0x0000000000302947 */ /* 0x000fea0003800000 */
[----:B-1----:R-:W1:Y:S01]  /*0320*/  LDS R3, [UR7+0x34] ;  /* 0x00003407ff037984 */ /* 0x002e620008000800 */
[----:B------:R-:W3:Y:S03]  /*0330*/  LDC.64 R10, c[0x0][0x238] ;  /* 0x00008e00ff0a7b82 */ /* 0x000ee60000000a00 */
[----:B--2---:R-:W2:Y:S01]  /*0340*/  LDS R2, [UR7+0x1c] ;  /* 0x00001c07ff027984 */ /* 0x004ea20008000800 */
[C---:B---3--:R-:W-:Y:S01]  /*0350*/  SHF.L.U64.HI R8, R10.reuse, 0x1, R11 ;  /* 0x000000010a087819 */ /* 0x048fe2000001020b */
[----:B------:R-:W-:-:S03]  /*0360*/  IMAD.SHL.U32 R5, R10, 0x2, RZ ;  /* 0x000000020a057824 */ /* 0x000fc600078e00ff */
[--C-:B------:R-:W-:Y:S02]  /*0370*/  SHF.R.U32.HI R7, RZ, 0x4, R8.reuse ;  /* 0x00000004ff077819 */ /* 0x100fe40000011608 */
[----:B------:R-:W-:-:S05]  /*0380*/  SHF.R.U64 R5, R5, 0x4, R8 ;  /* 0x0000000405057819 */ /* 0x000fca0000001208 */
[----:B------:R3:W-:Y:S01]  /*0390*/  STS [UR7+0xc], R5 ;  /* 0x00000c05ff007988 */ /* 0x0007e20008000807 */
[----:B-1----:R-:W-:Y:S02]  /*03a0*/  LOP3.LUT R3, R3, 0x7, RZ, 0xb8, !PT ;  /* 0x0000000703037812 */ /* 0x002fe400078eb8ff */
[----:B--2---:R-:W-:-:S03]  /*03b0*/  LOP3.LUT R2, R2, 0xf, R7, 0xb8, !PT ;  /* 0x0000000f02027812 */ /* 0x004fc600078eb807 */
[----:B------:R3:W-:Y:S04]  /*03c0*/  STS [UR7+0x34], R3 ;  /* 0x00003403ff007988 */ /* 0x0007e80008000807 */
[----:B------:R3:W-:Y:S02]  /*03d0*/  STS [UR7+0x1c], R2 ;  /* 0x00001c02ff007988 */ /* 0x0007e40008000807 */
.L_x_5:
[----:B------:R-:W-:Y:S05]  /*03e0*/  BSYNC B0 ;  /* 0x0000000000007941 */ /* 0x000fea0003800000 */
.L_x_4:
[----:B------:R-:W-:Y:S04]  /*03f0*/  BSSY B1, `(.L_x_6) ;  /* 0x000001b000017945 */ /* 0x000fe80003800000 */
[----:B------:R-:W-:Y:S01]  /*0400*/  BSSY B0, `(.L_x_7) ;  /* 0x0000016000007945 */ /* 0x000fe20003800000 */
[----:B------:R-:W-:-:S03]  /*0410*/  IMAD.MOV.U32 R13, RZ, RZ, RZ ;  /* 0x000000ffff0d7224 */ /* 0x000fc600078e00ff */
[----:B------:R-:W-:Y:S05]  /*0420*/  @P2 BRA `(.L_x_8) ;  /* 0x0000000000202947 */ /* 0x000fea0003800000 */
[----:B-123--:R-:W1:Y:S02]  /*0430*/  LDS R2, [UR7+0x34] ;  /* 0x00003407ff027984 */ /* 0x00ee640008000800 */
[----:B-1----:R-:W-:-:S05]  /*0440*/  LOP3.LUT R2, R2, 0x38, RZ, 0xb8, !PT ;  /* 0x0000003802027812 */ /* 0x002fca00078eb8ff */
[----:B------:R1:W-:Y:S01]  /*0450*/  STS [UR7+0x34], R2 ;  /* 0x00003402ff007988 */ /* 0x0003e20008000807 */
[----:B------:R-:W-:Y:S05]  /*0460*/  @P2 BRA `(.L_x_9) ;  /* 0x0000000000202947 */ /* 0x000fea0003800000 */
[----:B-1----:R-:W1:Y:S01]  /*0470*/  LDS R2, [UR7+0x8] ;  /* 0x00000807ff027984 */ /* 0x002e620008000800 */
[----:B------:R-:W-:-:S05]  /*0480*/  IMAD.MOV.U32 R3, RZ, RZ, 0x780 ;  /* 0x00000780ff037424 */ /* 0x000fca00078e00ff */
[----:B-1----:R-:W-:-:S05]  /*0490*/  LOP3.LUT R2, R2, 0x500, R3, 0xd8, !PT ;  /* 0x0000050002027812 */ /* 0x002fca00078ed803 */
[----:B------:R4:W-:Y:S02]  /*04a0*/  STS [UR7+0x8], R2 ;  /* 0x00000802ff007988 */ /* 0x0009e40008000807 */
.L_x_8:
[----:B------:R-:W-:Y:S05]  /*04b0*/  @P2 BRA `(.L_x_10) ;  /* 0x0000000000282947 */ /* 0x000fea0003800000 */
[----:B-1234-:R-:W1:Y:S02]  /*04c0*/  LDS R2, [UR7+0x8] ;  /* 0x00000807ff027984 */ /* 0x01ee640008000800 */
[----:B-1----:R-:W-:-:S05]  /*04d0*/  LOP3.LUT R2, R2, 0x1800, RZ, 0xb8, !PT ;  /* 0x0000180002027812 */ /* 0x002fca00078eb8ff */
[----:B------:R2:W-:Y:S02]  /*04e0*/  STS [UR7+0x8], R2 ;  /* 0x00000802ff007988 */ /* 0x0005e40008000807 */
.L_x_9:
[----:B------:R-:W-:Y:S05]  /*04f0*/  @P2 BREAK B0 ;  /* 0x0000000000002942 */ /* 0x000fea0003800000 */
[----:B------:R-:W-:Y:S05]  /*0500*/  @P2 BRA `(.L_x_11) ;  /* 0x0000000000242947 */ /* 0x000fea0003800000 */
[----:B------:R-:W3:Y:S01]  /*0510*/  LDS R3, [UR7+0x8] ;  /* 0x00000807ff037984 */ /* 0x000ee20008000800 */
[----:B-12---:R-:W-:-:S05]  /*0520*/  IMAD.MOV.U32 R2, RZ, RZ, 0x6000 ;  /* 0x00006000ff027424 */ /* 0x006fca00078e00ff */
[----:B---3--:R-:W-:-:S04]  /*0530*/  LOP3.LUT R2, R3, 0x6000, R2, 0xd8, !PT ;  /* 0x0000600003027812 */ /* 0x008fc800078ed802 */
[----:B------:R-:W-:-:S05]  /*0540*/  LOP3.LUT R2, R2, 0x400000, RZ, 0xb8, !PT ;  /* 0x0040000002027812 */ /* 0x000fca00078eb8ff */
[----:B------:R5:W-:Y:S02]  /*0550*/  STS [UR7+0x8], R2 ;  /* 0x00000802ff007988 */ /* 0x000be40008000807 */
.L_x_10:
[----:B------:R-:W-:Y:S05]  /*0560*/  BSYNC B0 ;  /* 0x0000000000007941 */ /* 0x000fea0003800000 */
.L_x_7:
[----:B-12345:R-:W1:Y:S02]  /*0570*/  @!P2 LDS R2, [UR7+0x8] ;  /* 0x00000807ff02a984 */ /* 0x03ee640008000800 */
[----:B-1----:R-:W-:-:S05]  /*0580*/  @!P2 LOP3.LUT R2, R2, 0x8000, RZ, 0xb8, !PT ;  /* 0x000080000202a812 */ /* 0x002fca00078eb8ff */
[----:B------:R3:W-:Y:S02]  /*0590*/  @!P2 STS [UR7+0x8], R2 ;  /* 0x00000802ff00a988 */ /* 0x0007e40008000807 */
.L_x_11:
[----:B------:R-:W-:Y:S05]  /*05a0*/  BSYNC B1 ;  /* 0x0000000000017941 */ /* 0x000fea0003800000 */
.L_x_6:
[----:B------:R-:W-:Y:S05]  /*05b0*/  WARPSYNC.ALL ;  /* 0x0000000000007948 */ /* 0x000fea0003800000 */
[----:B------:R-:W4:Y:S02]  /*05c0*/  LDC R5, c[0x0][0x22c] ;  /* 0x00008b00ff057b82 */ /* 0x000f240000000800 */
[----:B----4-:R-:W-:Y:S01]  /*05d0*/  VIADD R5, R5, 0xffffffff ;  /* 0xffffffff05057836 */ /* 0x010fe20000000000 */
[----:B------:R-:W-:Y:S06]  /*05e0*/  @P0 BRA `(.L_x_12) ;  /* 0x0000000000280947 */ /* 0x000fec0003800000 */
[----:B-123--:R-:W1:Y:S01]  /*05f0*/  S2R R2, SR_LANEID ;  /* 0x0000000000027919 */ /* 0x00ee620000000000 */
[----:B------:R-:W-:Y:S05]  /*0600*/  WARPSYNC.ALL ;  /* 0x0000000000007948 */ /* 0x000fea0003800000 */
[----:B-1----:R-:W-:-:S05]  /*0610*/  IMAD.SHL.U32 R7, R2, 0x4, RZ ;  /* 0x0000000402077824 */ /* 0x002fca00078e00ff */
[----:B------:R-:W1:Y:S01]  /*0620*/  LDS R9, [R7+UR7] ;  /* 0x0000000707097984 */ /* 0x000e620008000800 */
[----:B------:R-:W-:-:S05]  /*0630*/  IADD3 R2, P1, R7, UR20, RZ ;  /* 0x0000001407027c10 */ /* 0x000fca000ff3e0ff */
[----:B------:R-:W-:-:S05]  /*0640*/  IMAD.X R3, RZ, RZ, UR21, P1 ;  /* 0x00000015ff037e24 */ /* 0x000fca00088e06ff */
[----:B-1----:R4:W5:Y:S01]  /*0650*/  ATOMG.E.EXCH.STRONG.GPU PT, RZ, [R2], R9 ;  /* 0x0000000902ff73a8 */ /* 0x00296200041ee100 */
[----:B------:R-:W-:-:S04]  /*0660*/  DEPBAR {5,4,3,2,1,0} ;  /* 0x0000003f0000791a */ /* 0x000fc80000000000 */
[----:B------:R4:W-:Y:S01]  /*0670*/  UTMACCTL.IV [UR20] ;  /* 0x00000000140079b9 */ /* 0x0009e20008000000 */
[----:B------:R-:W-:Y:S01]  /*0680*/  NOP ;  /* 0x0000000000007918 */ /* 0x000fe20000000000 */
.L_x_12:
[----:B------:R-:W-:Y:S05]  /*0690*/  @P0 BRA `(.L_x_13) ;  /* 0x00000000000c0947 */ /* 0x000fea0003800000 */
[----:B------:R0:W-:Y:S01]  /*06a0*/  UTMACMDFLUSH ;  /* 0x00000000000079b7 */ /* 0x0001e20000000000 */
[----:B------:R-:W-:Y:S05]  /*06b0*/  @P0 BRA `(.L_x_13) ;  /* 0x0000000000040947 */ /* 0x000fea0003800000 */
[----:B------:R-:W-:-:S04]  /*06c0*/  DEPBAR.LE SB0, 0x0 ;  /* 0x000080000000791a */ /* 0x000fc80000000000 */
.L_x_13:
[----:B------:R-:W-:Y:S05]  /*06d0*/  WARPSYNC.ALL ;  /* 0x0000000000007948 */ /* 0x000fea0003800000 */
[----:B-----5:R-:W-:Y:S06]  /*06e0*/  BAR.SYNC.DEFER_BLOCKING 0x0 ;  /* 0x0000000000007b1d */ /* 0x020fec0000010000 */
[----:B------:R-:W-:Y:S02]  /*06f0*/  BSSY B1, `(.L_x_14) ;  /* 0x000000b000017945 */ /* 0x000fe40003800000 */
[----:B------:R-:W-:Y:S06]  /*0700*/  BAR.SYNC.DEFER_BLOCKING 0x0 ;  /* 0x0000000000007b1d */ /* 0x000fec0000010000 */
[----:B------:R5:W-:Y:S01]  /*0710*/  @!P0 STS [R12], RZ ;  /* 0x000000ff0c008388 */ /* 0x000be20000000800 */
[----:B------:R-:W-:Y:S01]  /*0720*/  NOP ;  /* 0x0000000000007918 */ /* 0x000fe20000000000 */
[----:B------:R-:W-:Y:S05]  /*0730*/  @P2 BRA `(.L_x_15) ;  /* 0x0000000000182947 */ /* 0x000fea0003800000 */
[----:B-1234-:R-:W1:Y:S01]  /*0740*/  LDS R2, [UR7+0x8] ;  /* 0x00000807ff027984 */ /* 0x01ee620008000800 */
[----:B------:R-:W2:Y:S01]  /*0750*/  LDC.64 R8, c[0x0][0x218] ;  /* 0x00008600ff087b82 */ /* 0x000ea20000000a00 */
[----:B------:R-:W-:Y:S02]  /*0760*/  IMAD.MOV.U32 R3, RZ, RZ, 0x70 ;  /* 0x00000070ff037424 */ /* 0x000fe400078e00ff */
[----:B--2---:R2:W-:Y:S03]  /*0770*/  STS.64 [UR7], R8 ;  /* 0x00000008ff007988 */ /* 0x0045e60008000a07 */
[----:B-1----:R-:W-:-:S05]  /*0780*/  LOP3.LUT R2, R2, 0x10, R3, 0xd8, !PT ;  /* 0x0000001002027812 */ /* 0x002fca00078ed803 */
[----:B------:R2:W-:Y:S02]  /*0790*/  STS [UR7+0x8], R2 ;  /* 0x00000802ff007988 */ /* 0x0005e40008000807 */
.L_x_15:
[----:B----4-:R-:W-:Y:S05]  /*07a0*/  BSYNC B1 ;  /* 0x0000000000017941 */ /* 0x010fea0003800000 */
.L_x_14:
[----:B------:R-:W-:Y:S04]  /*07b0*/  BSSY B1, `(.L_x_16) ;  /* 0x000000a000017945 */ /* 0x000fe80003800000 */
[----:B------:R-:W-:Y:S05]  /*07c0*/  @P2 BRA `(.L_x_17) ;  /* 0x0000000000202947 */ /* 0x000fea0003800000 */
[----:B-123--:R-:W1:Y:S01]  /*07d0*/  LDS R2, [UR7+0x34] ;  /* 0x00003407ff027984 */ /* 0x00ee620008000800 */
[----:B------:R-:W-:Y:S02]  /*07e0*/  IMAD.MOV.U32 R7, RZ, RZ, 0x3f000000 ;  /* 0x3f000000ff077424 */ /* 0x000fe400078e00ff */
[----:B------:R-:W-:Y:S01]  /*07f0*/  @!P2 IMAD.MOV.U32 R3, RZ, RZ, 0x3f ;  /* 0x0000003fff03a424 */ /* 0x000fe200078e00ff */
[----:B------:R-:W2:Y:S02]  /*0800*/  @!P2 LDS R8, [UR7+0x38] ;  /* 0x00003807ff08a984 */ /* 0x000ea40008000800 */
[----:B-1----:R-:W-:Y:S02]  /*0810*/  LOP3.LUT R2, R2, 0xff000000, R7, 0xb8, !PT ;  /* 0xff00000002027812 */ /* 0x002fe400078eb807 */
[----:B--2---:R-:W-:-:S03]  /*0820*/  @!P2 LOP3.LUT R3, R8, 0xff, R3, 0xb8, !PT ;  /* 0x000000ff0803a812 */ /* 0x004fc600078eb803 */
[----:B------:R4:W-:Y:S04]  /*0830*/  STS [UR7+0x34], R2 ;  /* 0x00003402ff007988 */ /* 0x0009e80008000807 */
[----:B------:R4:W-:Y:S02]  /*0840*/  @!P2 STS [UR7+0x38], R3 ;  /* 0x00003803ff00a988 */ /* 0x0009e40008000807 */
.L_x_17:
[----:B------:R-:W-:Y:S05]  /*0850*/  BSYNC B1 ;  /* 0x0000000000017941 */ /* 0x000fea0003800000 */
.L_x_16:
[----:B------:R-:W-:Y:S04]  /*0860*/  BSSY B1, `(.L_x_18) ;  /* 0x0000004000017945 */ /* 0x000fe80003800000 */
[----:B------:R-:W-:Y:S05]  /*0870*/  @P2 BRA `(.L_x_19) ;  /* 0x0000000000082947 */ /* 0x000fea0003800000 */
[----:B------:R1:W-:Y:S04]  /*0880*/  STS [UR7+0x24], R14 ;  /* 0x0000240eff007988 */ /* 0x0003e80008000807 */
[----:B------:R1:W-:Y:S02]  /*0890*/  STS [UR7+0x20], R5 ;  /* 0x00002005ff007988 */ /* 0x0003e40008000807 */
.L_x_19:
[----:B------:R-:W-:Y:S05]  /*08a0*/  BSYNC B1 ;  /* 0x0000000000017941 */ /* 0x000fea0003800000 */
.L_x_18:
[----:B------:R-:W-:Y:S04]  /*08b0*/  BSSY B1, `(.L_x_20) ;  /* 0x000000e000017945 */ /* 0x000fe80003800000 */
[----:B------:R-:W-:Y:S05]  /*08c0*/  @P2 BRA `(.L_x_21) ;  /* 0x0000000000302947 */ /* 0x000fea0003800000 */
[----:B----4-:R-:W4:Y:S01]  /*08d0*/  LDS R3, [UR7+0x34] ;  /* 0x00003407ff037984 */ /* 0x010f220008000800 */
[----:B------:R-:W4:Y:S03]  /*08e0*/  LDC.64 R10, c[0x0][0x240] ;  /* 0x00009000ff0a7b82 */ /* 0x000f260000000a00 */
[----:B-123--:R-:W1:Y:S01]  /*08f0*/  LDS R2, [UR7+0x1c] ;  /* 0x00001c07ff027984 */ /* 0x00ee620008000800 */
[C---:B----4-:R-:W-:Y:S01]  /*0900*/  SHF.L.U64.HI R8, R10.reuse, 0x1, R11 ;  /* 0x000000010a087819 */ /* 0x050fe2000001020b */
[----:B------:R-:W-:-:S03]  /*0910*/  IMAD.SHL.U32 R7, R10, 0x2, RZ ;  /* 0x000000020a077824 */ /* 0x000fc600078e00ff */
[--C-:B------:R-:W-:Y:S02]  /*0920*/  SHF.R.U32.HI R9, RZ, 0x4, R8.reuse ;  /* 0x00000004ff097819 */ /* 0x100fe40000011608 */
[----:B------:R-:W-:-:S05]  /*0930*/  SHF.R.U64 R7, R7, 0x4, R8 ;  /* 0x0000000407077819 */ /* 0x000fca0000001208 */
[----:B------:R2:W-:Y:S01]  /*0940*/  STS [UR7+0xc], R7 ;  /* 0x00000c07ff007988 */ /* 0x0005e20008000807 */
[----:B------:R-:W-:Y:S02]  /*0950*/  LOP3.LUT R3, R3, 0x7, RZ, 0xb8, !PT ;  /* 0x0000000703037812 */ /* 0x000fe400078eb8ff */
[----:B-1----:R-:W-:-:S03]  /*0960*/  LOP3.LUT R2, R2, 0xf, R9, 0xb8, !PT ;  /* 0x0000000f02027812 */ /* 0x002fc600078eb809 */
[----:B------:R2:W-:Y:S04]  /*0970*/  STS [UR7+0x34], R3 ;  /* 0x00003403ff007988 */ /* 0x0005e80008000807 */
[----:B------:R2:W-:Y:S02]  /*0980*/  STS [UR7+0x1c], R2 ;  /* 0x00001c02ff007988 */ /* 0x0005e40008000807 */
.L_x_21:
[----:B------:R-:W-:Y:S05]  /*0990*/  BSYNC B1 ;  /* 0x0000000000017941 */ /* 0x000fea0003800000 */
.L_x_20:
[----:B------:R-:W-:Y:S04]  /*09a0*/  BSSY B2, `(.L_x_22) ;  /* 0x000001a000027945 */ /* 0x000fe80003800000 */
[----:B------:R-:W-:Y:S04]  /*09b0*/  BSSY B1, `(.L_x_23) ;  /* 0x0000015000017945 */ /* 0x000fe80003800000 */
[----:B------:R-:W-:Y:S05]  /*09c0*/  @P2 BRA `(.L_x_24) ;  /* 0x0000000000202947 */ /* 0x000fea0003800000 */
[----:B-1234-:R-:W1:Y:S02]  /*09d0*/  LDS R2, [UR7+0x34] ;  /* 0x00003407ff027984 */ /* 0x01ee640008000800 */
[----:B-1----:R-:W-:-:S05]  /*09e0*/  LOP3.LUT R2, R2, 0x38, RZ, 0xb8, !PT ;  /* 0x0000003802027812 */ /* 0x002fca00078eb8ff */
[----:B------:R1:W-:Y:S01]  /*09f0*/  STS [UR7+0x34], R2 ;  /* 0x00003402ff007988 */ /* 0x0003e20008000807 */
[----:B------:R-:W-:Y:S05]  /*0a00*/  @P2 BRA `(.L_x_25) ;  /* 0x0000000000202947 */ /* 0x000fea0003800000 */
[----:B-1----:R-:W1:Y:S01]  /*0a10*/  LDS R2, [UR7+0x8] ;  /* 0x00000807ff027984 */ /* 0x002e620008000800 */
[----:B------:R-:W-:-:S05]  /*0a20*/  IMAD.MOV.U32 R3, RZ, RZ, 0x780 ;  /* 0x00000780ff037424 */ /* 0x000fca00078e00ff */
[----:B-1----:R-:W-:-:S05]  /*0a30*/  LOP3.LUT R2, R2, 0x500, R3, 0xd8, !PT ;  /* 0x0000050002027812 */ /* 0x002fca00078ed803 */
[----:B------:R1:W-:Y:S02]  /*0a40*/  STS [UR7+0x8], R2 ;  /* 0x00000802ff007988 */ /* 0x0003e40008000807 */
.L_x_24:
[----:B------:R-:W-:Y:S05]  /*0a50*/  @P2 BRA `(.L_x_26) ;  /* 0x0000000000282947 */ /* 0x000fea0003800000 */
[----:B-1234-:R-:W1:Y:S02]  /*0a60*/  LDS R2, [UR7+0x8] ;  /* 0x00000807ff027984 */ /* 0x01ee640008000800 */
[----:B-1----:R-:W-:-:S05]  /*0a70*/  LOP3.LUT R2, R2, 0x1800, RZ, 0xb8, !PT ;  /* 0x0000180002027812 */ /* 0x002fca00078eb8ff */
[----:B------:R2:W-:Y:S02]  /*0a80*/  STS [UR7+0x8], R2 ;  /* 0x00000802ff007988 */ /* 0x0005e40008000807 */
.L_x_25:
[----:B------:R-:W-:Y:S05]  /*0a90*/  @P2 BREAK B1 ;  /* 0x0000000000012942 */ /* 0x000fea0003800000 */
[----:B------:R-:W-:Y:S05]  /*0aa0*/  @P2 BRA `(.L_x_27) ;  /* 0x0000000000242947 */ /* 0x000fea0003800000 */
[----:B-12---:R-:W1:Y:S01]  /*0ab0*/  LDS R2, [UR7+0x8] ;  /* 0x00000807ff027984 */ /* 0x006e620008000800 */
[----:B------:R-:W-:-:S05]  /*0ac0*/  IMAD.MOV.U32 R3, RZ, RZ, 0x6000 ;  /* 0x00006000ff037424 */ /* 0x000fca00078e00ff */
[----:B-1----:R-:W-:-:S04]  /*0ad0*/  LOP3.LUT R2, R2, 0x6000, R3, 0xd8, !PT ;  /* 0x0000600002027812 */ /* 0x002fc800078ed803 */
[----:B------:R-:W-:-:S05]  /*0ae0*/  LOP3.LUT R2, R2, 0x400000, RZ, 0xb8, !PT ;  /* 0x0040000002027812 */ /* 0x000fca00078eb8ff */
[----:B------:R1:W-:Y:S02]  /*0af0*/  STS [UR7+0x8], R2 ;  /* 0x00000802ff007988 */ /* 0x0003e40008000807 */
.L_x_26:
[----:B------:R-:W-:Y:S05]  /*0b00*/  BSYNC B1 ;  /* 0x0000000000017941 */ /* 0x000fea0003800000 */
.L_x_23:
[----:B-1234-:R-:W1:Y:S02]  /*0b10*/  @!P2 LDS R2, [UR7+0x8] ;  /* 0x00000807ff02a984 */ /* 0x01ee640008000800 */
[----:B-1----:R-:W-:-:S05]  /*0b20*/  @!P2 LOP3.LUT R2, R2, 0x8000, RZ, 0xb8, !PT ;  /* 0x000080000202a812 */ /* 0x002fca00078eb8ff */
[----:B------:R3:W-:Y:S02]  /*0b30*/  @!P2 STS [UR7+0x8], R2 ;  /* 0x00000802ff00a988 */ /* 0x0007e40008000807 */
.L_x_27:
[----:B------:R-:W-:Y:S05]  /*0b40*/  BSYNC B2 ;  /* 0x0000000000027941 */ /* 0x000fea0003800000 */
.L_x_22:
[----:B------:R-:W-:Y:S05]  /*0b50*/  WARPSYNC.ALL ;  /* 0x0000000000007948 */ /* 0x000fea0003800000 */
[----:B------:R-:W-:-:S04]  /*0b60*/  UIADD3 UR23, UR4, 0x80, URZ ;  /* 0x0000008004177890 */ /* 0x000fc8000fffe03f */
[----:B------:R-:W-:-:S04]  /*0b70*/  UIADD3 UR22, UP0, UR23, UR24, URZ ;  /* 0x0000001817167290 */ /* 0x000fc8000ff1e03f */
[----:B------:R-:W-:Y:S01]  /*0b80*/  ULEA.HI.X.SX32 UR23, UR23, UR25, 0x1, UP0 ;  /* 0x0000001917177291 */ /* 0x000fe200080f0e3f */
[----:B------:R-:W-:Y:S11]  /*0b90*/  @P0 BRA `(.L_x_28) ;  /* 0x0000000000280947 */ /* 0x000ff60003800000 */
[----:B-123--:R-:W1:Y:S01]  /*0ba0*/  S2R R2, SR_LANEID ;  /* 0x0000000000027919 */ /* 0x00ee620000000000 */
[----:B------:R-:W-:Y:S05]  /*0bb0*/  WARPSYNC.ALL ;  /* 0x0000000000007948 */ /* 0x000fea0003800000 */
[----:B-1----:R-:W-:-:S05]  /*0bc0*/  IMAD.SHL.U32 R8, R2, 0x4, RZ ;  /* 0x0000000402087824 */ /* 0x002fca00078e00ff */
[----:B------:R-:W1:Y:S01]  /*0bd0*/  LDS R7, [R8+UR7] ;  /* 0x0000000708077984 */ /* 0x000e620008000800 */
[----:B------:R-:W-:-:S05]  /*0be0*/  IADD3 R2, P1, R8, UR22, RZ ;  /* 0x0000001608027c10 */ /* 0x000fca000ff3e0ff */
[----:B------:R-:W-:-:S05]  /*0bf0*/  IMAD.X R3, RZ, RZ, UR23, P1 ;  /* 0x00000017ff037e24 */ /* 0x000fca00088e06ff */
[----:B-1----:R4:W2:Y:S01]  /*0c00*/  ATOMG.E.EXCH.STRONG.GPU PT, RZ, [R2], R7 ;  /* 0x0000000702ff73a8 */ /* 0x0028a200041ee100 */
[----:B------:R-:W-:-:S04]  /*0c10*/  DEPBAR {5,4,3,2,1,0} ;  /* 0x0000003f0000791a */ /* 0x000fc80000000000 */
[----:B------:R4:W-:Y:S01]  /*0c20*/  UTMACCTL.IV [UR22] ;  /* 0x00000000160079b9 */ /* 0x0009e20008000000 */
[----:B------:R-:W-:Y:S01]  /*0c30*/  NOP ;  /* 0x0000000000007918 */ /* 0x000fe20000000000 */
.L_x_28:
[----:B------:R-:W-:Y:S05]  /*0c40*/  @P0 BRA `(.L_x_29) ;  /* 0x00000000000c0947 */ /* 0x000fea0003800000 */
[----:B------:R0:W-:Y:S01]  /*0c50*/  UTMACMDFLUSH ;  /* 0x00000000000079b7 */ /* 0x0001e20000000000 */
[----:B------:R-:W-:Y:S05]  /*0c60*/  @P0 BRA `(.L_x_29) ;  /* 0x0000000000040947 */ /* 0x000fea0003800000 */
[----:B------:R-:W-:-:S04]  /*0c70*/  DEPBAR.LE SB0, 0x0 ;  /* 0x000080000000791a */ /* 0x000fc80000000000 */
.L_x_29:
[----:B------:R-:W-:Y:S05]  /*0c80*/  WARPSYNC.ALL ;  /* 0x0000000000007948 */ /* 0x000fea0003800000 */
[----:B--2---:R-:W-:Y:S06]  /*0c90*/  BAR.SYNC.DEFER_BLOCKING 0x0 ;  /* 0x0000000000007b1d */ /* 0x004fec0000010000 */
[----:B------:R-:W-:Y:S02]  /*0ca0*/  BSSY B2, `(.L_x_30) ;  /* 0x000000b000027945 */ /* 0x000fe40003800000 */
[----:B------:R-:W-:Y:S06]  /*0cb0*/  BAR.SYNC.DEFER_BLOCKING 0x0 ;  /* 0x0000000000007b1d */ /* 0x000fec0000010000 */
[----:B------:R2:W-:Y:S01]  /*0cc0*/  @!P0 STS [R12], RZ ;  /* 0x000000ff0c008388 */ /* 0x0005e20000000800 */
[----:B------:R-:W-:Y:S01]  /*0cd0*/  NOP ;  /* 0x0000000000007918 */ /* 0x000fe20000000000 */
[----:B------:R-:W-:Y:S05]  /*0ce0*/  @P2 BRA `(.L_x_31) ;  /* 0x0000000000182947 */ /* 0x000fea0003800000 */
[----:B-1-34-:R-:W1:Y:S01]  /*0cf0*/  LDS R2, [UR7+0x8] ;  /* 0x00000807ff027984 */ /* 0x01ae620008000800 */
[----:B------:R-:W3:Y:S01]  /*0d00*/  LDC.64 R8, c[0x0][0x220] ;  /* 0x00008800ff087b82 */ /* 0x000ee20000000a00 */
[----:B------:R-:W-:Y:S02]  /*0d10*/  IMAD.MOV.U32 R3, RZ, RZ, 0x70 ;  /* 0x00000070ff037424 */ /* 0x000fe400078e00ff */
[----:B---3--:R3:W-:Y:S03]  /*0d20*/  STS.64 [UR7], R8 ;  /* 0x00000008ff007988 */ /* 0x0087e60008000a07 */
[----:B-1----:R-:W-:-:S05]  /*0d30*/  LOP3.LUT R2, R2, 0x10, R3, 0xd8, !PT ;  /* 0x0000001002027812 */ /* 0x002fca00078ed803 */
[----:B------:R3:W-:Y:S02]  /*0d40*/  STS [UR7+0x8], R2 ;  /* 0x00000802ff007988 */ /* 0x0007e40008000807 */
.L_x_31:
[----:B----4-:R-:W-:Y:S05]  /*0d50*/  BSYNC B2 ;  /* 0x0000000000027941 */ /* 0x010fea0003800000 */
.L_x_30:
[----:B------:R-:W-:Y:S04]  /*0d60*/  BSSY B3, `(.L_x_32) ;  /* 0x0000011000037945 */ /* 0x000fe80003800000 */
[----:B------:R-:W-:Y:S04]  /*0d70*/  BSSY B2, `(.L_x_33) ;  /* 0x000000e000027945 */ /* 0x000fe80003800000 */
[----:B------:R-:W-:Y:S05]  /*0d80*/  @P2 BRA `(.L_x_34) ;  /* 0x0000000000242947 */ /* 0x000fea0003800000 */
[----:B-1-3--:R-:W1:Y:S01]  /*0d90*/  LDS R2, [UR7+0x34] ;  /* 0x00003407ff027984 */ /* 0x00ae620008000800 */
[----:B------:R-:W-:-:S05]  /*0da0*/  IMAD.MOV.U32 R3, RZ, RZ, 0x3f000000 ;  /* 0x3f000000ff037424 */ /* 0x000fca00078e00ff */
[----:B-1----:R-:W-:-:S05]  /*0db0*/  LOP3.LUT R2, R2, 0xff000000, R3, 0xb8, !PT ;  /* 0xff00000002027812 */ /* 0x002fca00078eb803 */
[----:B------:R1:W-:Y:S01]  /*0dc0*/  STS [UR7+0x34], R2 ;  /* 0x00003402ff007988 */ /* 0x0003e20008000807 */
[----:B------:R-:W-:Y:S05]  /*0dd0*/  @P2 BRA `(.L_x_35) ;  /* 0x00000000001c2947 */ /* 0x000fea0003800000 */
[----:B-1----:R-:W1:Y:S01]  /*0de0*/  LDS R2, [UR7+0x38] ;  /* 0x00003807ff027984 */ /* 0x002e620008000800 */
[----:B------:R-:W-:-:S05]  /*0df0*/  IMAD.MOV.U32 R3, RZ, RZ, 0x7f ;  /* 0x0000007fff037424 */ /* 0x000fca00078e00ff */
[----:B-1----:R-:W-:-:S05]  /*0e00*/  LOP3.LUT R2, R2, 0xff, R3, 0xb8, !PT ;  /* 0x000000ff02027812 */ /* 0x002fca00078eb803 */
[----:B------:R4:W-:Y:S02]  /*0e10*/  STS [UR7+0x38], R2 ;  /* 0x00003802ff007988 */ /* 0x0009e40008000807 */
.L_x_34:
[----:B------:R-:W-:Y:S05]  /*0e20*/  @P2 BREAK B2 ;  /* 0x0000000000022942 */ /* 0x000fea0003800000 */
[----:B------:R-:W-:Y:S05]  /*0e30*/  @P2 BRA `(.L_x_36) ;  /* 0x00000000000c2947 */ /* 0x000fea0003800000 */
[----:B------:R1:W-:Y:S02]  /*0e40*/  STS [UR7+0x20], R5 ;  /* 0x00002005ff007988 */ /* 0x0003e40008000807 */
.L_x_35:
[----:B------:R-:W-:Y:S05]  /*0e50*/  BSYNC B2 ;  /* 0x0000000000027941 */ /* 0x000fea0003800000 */
.L_x_33:
[----:B------:R1:W-:Y:S02]  /*0e60*/  @!P2 STS [UR7+0x24], R4 ;  /* 0x00002404ff00a988 */ /* 0x0003e40008000807 */
.L_x_36:
[----:B------:R-:W-:Y:S05]  /*0e70*/  BSYNC B3 ;  /* 0x0000000000037941 */ /* 0x000fea0003800000 */
.L_x_32:
[----:B------:R-:W-:Y:S05]  /*0e80*/  WARPSYNC.ALL ;  /* 0x0000000000007948 */ /* 0x000fea0003800000 */
[----:B------:R-:W-:Y:S04]  /*0e90*/  BSSY B3, `(.L_x_37) ;  /* 0x000000e000037945 */ /* 0x000fe80003800000 */
[----:B------:R-:W-:Y:S05]  /*0ea0*/  @P2 BRA `(.L_x_38) ;  /* 0x0000000000302947 */ /* 0x000fea0003800000 */
[----:B------:R-:W5:Y:S01]  /*0eb0*/  LDS R3, [UR7+0x34] ;  /* 0x00003407ff037984 */ /* 0x000f620008000800 */
[----:B-1----:R-:W1:Y:S03]  /*0ec0*/  LDC.64 R4, c[0x0][0x248] ;  /* 0x00009200ff047b82 */ /* 0x002e660000000a00 */
[----:B---34-:R-:W3:Y:S01]  /*0ed0*/  LDS R2, [UR7+0x1c] ;  /* 0x00001c07ff027984 */ /* 0x018ee20008000800 */
[C---:B-1----:R-:W-:Y:S01]  /*0ee0*/  SHF.L.U64.HI R5, R4.reuse, 0x1, R5 ;  /* 0x0000000104057819 */ /* 0x042fe20000010205 */
[----:B------:R-:W-:-:S03]  /*0ef0*/  IMAD.SHL.U32 R4, R4, 0x2, RZ ;  /* 0x0000000204047824 */ /* 0x000fc600078e00ff */
[--C-:B------:R-:W-:Y:S02]  /*0f00*/  SHF.R.U32.HI R7, RZ, 0x4, R5.reuse ;  /* 0x00000004ff077819 */ /* 0x100fe40000011605 */
[----:B------:R-:W-:-:S05]  /*0f10*/  SHF.R.U64 R4, R4, 0x4, R5 ;  /* 0x0000000404047819 */ /* 0x000fca0000001205 */
[----:B------:R1:W-:Y:S01]  /*0f20*/  STS [UR7+0xc], R4 ;  /* 0x00000c04ff007988 */ /* 0x0003e20008000807 */
[----:B-----5:R-:W-:Y:S02]  /*0f30*/  LOP3.LUT R3, R3, 0x7, RZ, 0xb8, !PT ;  /* 0x0000000703037812 */ /* 0x020fe400078eb8ff */
[----:B---3--:R-:W-:-:S03]  /*0f40*/  LOP3.LUT R2, R2, 0xf, R7, 0xb8, !PT ;  /* 0x0000000f02027812 */ /* 0x008fc600078eb807 */
[----:B------:R1:W-:Y:S04]  /*0f50*/  STS [UR7+0x34], R3 ;  /* 0x00003403ff007988 */ /* 0x0003e80008000807 */
[----:B------:R1:W-:Y:S02]  /*0f60*/  STS [UR7+0x1c], R2 ;  /* 0x00001c02ff007988 */ /* 0x0003e40008000807 */
.L_x_38:
[----:B------:R-:W-:Y:S05]  /*0f70*/  BSYNC B3 ;  /* 0x0000000000037941 */ /* 0x000fea0003800000 */
.L_x_37:
[----:B------:R-:W-:Y:S04]  /*0f80*/  BSSY B3, `(.L_x_39) ;  /* 0x000001a000037945 */ /* 0x000fe80003800000 */
[----:B------:R-:W-:Y:S04]  /*0f90*/  BSSY B4, `(.L_x_40) ;  /* 0x0000015000047945 */ /* 0x000fe80003800000 */
[----:B------:R-:W-:Y:S05]  /*0fa0*/  @P2 BRA `(.L_x_41) ;  /* 0x0000000000202947 */ /* 0x000fea0003800000 */
[----:B-1-34-:R-:W1:Y:S02]  /*0fb0*/  LDS R2, [UR7+0x34] ;  /* 0x00003407ff027984 */ /* 0x01ae640008000800 */
[----:B-1----:R-:W-:-:S05]  /*0fc0*/  LOP3.LUT R2, R2, 0x38, RZ, 0xb8, !PT ;  /* 0x0000003802027812 */ /* 0x002fca00078eb8ff */
[----:B------:R1:W-:Y:S01]  /*0fd0*/  STS [UR7+0x34], R2 ;  /* 0x00003402ff007988 */ /* 0x0003e20008000807 */
[----:B------:R-:W-:Y:S05]  /*0fe0*/  @P2 BRA `(.L_x_42) ;  /* 0x0000000000202947 */ /* 0x000fea0003800000 */
[----:B-1----:R-:W1:Y:S01]  /*0ff0*/  LDS R2, [UR7+0x8] ;  /* 0x00000807ff027984 */ /* 0x002e620008000800 */
[----:B------:R-:W-:-:S05]  /*1000*/  IMAD.MOV.U32 R3, RZ, RZ, 0x780 ;  /* 0x00000780ff037424 */ /* 0x000fca00078e00ff */
[----:B-1----:R-:W-:-:S05]  /*1010*/  LOP3.LUT R2, R2, 0x500, R3, 0xd8, !PT ;  /* 0x0000050002027812 */ /* 0x002fca00078ed803 */
[----:B------:R1:W-:Y:S02]  /*1020*/  STS [UR7+0x8], R2 ;  /* 0x00000802ff007988 */ /* 0x0003e40008000807 */
.L_x_41:
[----:B------:R-:W-:Y:S05]  /*1030*/  @P2 BRA `(.L_x_43) ;  /* 0x0000000000282947 */ /* 0x000fea0003800000 */
[----:B-1-34-:R-:W1:Y:S02]  /*1040*/  LDS R2, [UR7+0x8] ;  /* 0x00000807ff027984 */ /* 0x01ae640008000800 */
[----:B-1----:R-:W-:-:S05]  /*1050*/  LOP3.LUT R2, R2, 0x1800, RZ, 0xb8, !PT ;  /* 0x0000180002027812 */ /* 0x002fca00078eb8ff */
[----:B------:R3:W-:Y:S02]  /*1060*/  STS [UR7+0x8], R2 ;  /* 0x00000802ff007988 */ /* 0x0007e40008000807 */
.L_x_42:
[----:B------:R-:W-:Y:S05]  /*1070*/  @P2 BREAK B4 ;  /* 0x0000000000042942 */ /* 0x000fea0003800000 */
[----:B------:R-:W-:Y:S05]  /*1080*/  @P2 BRA `(.L_x_44) ;  /* 0x0000000000242947 */ /* 0x000fea0003800000 */
[----:B-1-3--:R-:W1:Y:S01]  /*1090*/  LDS R2, [UR7+0x8] ;  /* 0x00000807ff027984 */ /* 0x00ae620008000800 */
[----:B------:R-:W-:-:S05]  /*10a0*/  IMAD.MOV.U32 R3, RZ, RZ, 0x6000 ;  /* 0x00006000ff037424 */ /* 0x000fca00078e00ff */
[----:B-1----:R-:W-:-:S04]  /*10b0*/  LOP3.LUT R2, R2, 0x6000, R3, 0xd8, !PT ;  /* 0x0000600002027812 */ /* 0x002fc800078ed803 */
[----:B------:R-:W-:-:S05]  /*10c0*/  LOP3.LUT R2, R2, 0x400000, RZ, 0xb8, !PT ;  /* 0x0040000002027812 */ /* 0x000fca00078eb8ff */
[----:B------:R1:W-:Y:S02]  /*10d0*/  STS [UR7+0x8], R2 ;  /* 0x00000802ff007988 */ /* 0x0003e40008000807 */
.L_x_43:
[----:B------:R-:W-:Y:S05]  /*10e0*/  BSYNC B4 ;  /* 0x0000000000047941 */ /* 0x000fea0003800000 */
.L_x_40:
[----:B-1-34-:R-:W1:Y:S02]  /*10f0*/  @!P2 LDS R2, [UR7+0x8] ;  /* 0x00000807ff02a984 */ /* 0x01ae640008000800 */
[----:B-1----:R-:W-:-:S05]  /*1100*/  @!P2 LOP3.LUT R2, R2, 0x8000, RZ, 0xb8, !PT ;  /* 0x000080000202a812 */ /* 0x002fca00078eb8ff */
[----:B------:R4:W-:Y:S02]  /*1110*/  @!P2 STS [UR7+0x8], R2 ;  /* 0x00000802ff00a988 */ /* 0x0009e40008000807 */
.L_x_44:
[----:B------:R-:W-:Y:S05]  /*1120*/  BSYNC B3 ;  /* 0x0000000000037941 */ /* 0x000fea0003800000 */
.L_x_39:
[----:B------:R-:W-:Y:S05]  /*1130*/  WARPSYNC.ALL ;  /* 0x0000000000007948 */ /* 0x000fea0003800000 */
[----:B------:R-:W-:Y:S01]  /*1140*/  UIADD3 UR4, UR4, 0x100, URZ ;  /* 0x0000010004047890 */ /* 0x000fe2000fffe03f */
[----:B------:R-:W-:Y:S01]  /*1150*/  ISETP.GE.AND P1, PT, R15, 0x1, PT ;  /* 0x000000010f00780c */ /* 0x000fe20003f26270 */
[----:B------:R-:W-:Y:S01]  /*1160*/  IMAD.MOV.U32 R24, RZ, RZ, RZ ;  /* 0x000000ffff187224 */ /* 0x000fe200078e00ff */
[----:B------:R-:W-:Y:S01]  /*1170*/  SHF.R.U32.HI R7, RZ, 0x5, R0 ;  /* 0x00000005ff077819 */ /* 0x000fe20000011600 */
[----:B------:R-:W-:-:S04]  /*1180*/  UIADD3 UR24, UP0, UR4, UR24, URZ ;  /* 0x0000001804187290 */ /* 0x000fc8000ff1e03f */
[----:B------:R-:W-:Y:S01]  /*1190*/  ULEA.HI.X.SX32 UR25, UR4, UR25, 0x1, UP0 ;  /* 0x0000001904197291 */ /* 0x000fe200080f0e3f */
[----:B------:R-:W-:Y:S11]  /*11a0*/  @P0 BRA `(.L_x_45) ;  /* 0x0000000000280947 */ /* 0x000ff60003800000 */
[----:B-1-34-:R-:W1:Y:S01]  /*11b0*/  S2R R2, SR_LANEID ;  /* 0x0000000000027919 */ /* 0x01ae620000000000 */
[----:B------:R-:W-:Y:S05]  /*11c0*/  WARPSYNC.ALL ;  /* 0x0000000000007948 */ /* 0x000fea0003800000 */
[----:B-1----:R-:W-:-:S05]  /*11d0*/  IMAD.SHL.U32 R4, R2, 0x4, RZ ;  /* 0x0000000402047824 */ /* 0x002fca00078e00ff */
[----:B------:R-:W1:Y:S01]  /*11e0*/  LDS R5, [R4+UR7] ;  /* 0x0000000704057984 */ /* 0x000e620008000800 */
[----:B------:R-:W-:-:S05]  /*11f0*/  IADD3 R2, P3, R4, UR24, RZ ;  /* 0x0000001804027c10 */ /* 0x000fca000ff7e0ff */
[----:B------:R-:W-:-:S05]  /*1200*/  IMAD.X R3, RZ, RZ, UR25, P3 ;  /* 0x00000019ff037e24 */ /* 0x000fca00098e06ff */
[----:B-1----:R1:W3:Y:S01]  /*1210*/  ATOMG.E.EXCH.STRONG.GPU PT, RZ, [R2], R5 ;  /* 0x0000000502ff73a8 */ /* 0x0022e200041ee100 */
[----:B------:R-:W-:-:S04]  /*1220*/  DEPBAR {5,4,3,2,1,0} ;  /* 0x0000003f0000791a */ /* 0x000fc80000000000 */
[----:B------:R1:W-:Y:S01]  /*1230*/  UTMACCTL.IV [UR24] ;  /* 0x00000000180079b9 */ /* 0x0003e20008000000 */
[----:B------:R-:W-:Y:S01]  /*1240*/  NOP ;  /* 0x0000000000007918 */ /* 0x000fe20000000000 */
.L_x_45:
[----:B------:R-:W-:Y:S05]  /*1250*/  @P0 BRA `(.L_x_46) ;  /* 0x00000000000c0947 */ /* 0x000fea0003800000 */
[----:B------:R0:W-:Y:S01]  /*1260*/  UTMACMDFLUSH ;  /* 0x00000000000079b7 */ /* 0x0001e20000000000 */
[----:B------:R-:W-:Y:S05]  /*1270*/  @P0 BRA `(.L_x_46) ;  /* 0x0000000000040947 */ /* 0x000fea0003800000 */
[----:B------:R-:W-:-:S04]  /*1280*/  DEPBAR.LE SB0, 0x0 ;  /* 0x000080000000791a */ /* 0x000fc80000000000 */
.L_x_46:
[----:B------:R-:W-:Y:S05]  /*1290*/  WARPSYNC.ALL ;  /* 0x0000000000007948 */ /* 0x000fea0003800000 */
[----:B---3--:R-:W-:Y:S01]  /*12a0*/  BAR.SYNC.DEFER_BLOCKING 0x0 ;  /* 0x0000000000007b1d */ /* 0x008fe20000010000 */
[----:B------:R-:W-:Y:S01]  /*12b0*/  R2UR UR26, R7 ;  /* 0x00000000071a72ca */ /* 0x000fe200000e0000 */
[----:B------:R-:W-:Y:S01]  /*12c0*/  USHF.L.U32 UR27, UR28, 0x8, URZ ;  /* 0x000000081c1b7899 */ /* 0x000fe2000800063f */
[----:B------:R-:W-:Y:S01]  /*12d0*/  IMAD.MOV.U32 R25, RZ, RZ, RZ ;  /* 0x000000ffff197224 */ /* 0x000fe200078e00ff */
[----:B------:R-:W-:Y:S02]  /*12e0*/  CS2R R26, SRZ ;  /* 0x00000000001a7805 */ /* 0x000fe4000001ff00 */
[----:B------:R-:W-:Y:S01]  /*12f0*/  CS2R R28, SRZ ;  /* 0x00000000001c7805 */ /* 0x000fe2000001ff00 */
[----:B------:R-:W-:Y:S01]  /*1300*/  VOTEU.ALL UP0, P2 ;  /* 0x00000000003f7886 */ /* 0x000fe20001000000 */
[----:B------:R-:W-:Y:S01]  /*1310*/  UMOV UR4, 0x1 ;  /* 0x0000000100047882 */ /* 0x000fe20000000000 */
[----:B------:R-:W-:Y:S01]  /*1320*/  VOTEU.ALL UP1, P2 ;  /* 0x00000000003f7886 */ /* 0x000fe20001020000 */
[----:B------:R-:W-:Y:S01]  /*1330*/  VOTEU.ALL UP2, P2 ;  /* 0x00000000003f7886 */ /* 0x000fe20001040000 */
[----:B------:R-:W-:Y:S01]  /*1340*/  VOTEU.ALL UP3, P2 ;  /* 0x00000000003f7886 */ /* 0x000fe20001060000 */
[----:B------:R-:W-:-:S04]  /*1350*/  @!UP0 UIADD3 UR8, -UR4, 0x100000, URZ ;  /* 0x0010000004088890 */ /* 0x000fc8000fffe13f */
[----:B------:R-:W-:Y:S02]  /*1360*/  @!UP0 USHF.L.U32 UR9, UR8, 0xb, URZ ;  /* 0x0000000b08098899 */ /* 0x000fe4000800063f */
[----:B------:R-:W-:Y:S01]  /*1370*/  @!UP0 USHF.L.U32 UR8, UR8, 0x1, URZ ;  /* 0x0000000108088899 */ /* 0x000fe2000800063f */
[----:B------:R-:W-:Y:S01]  /*1380*/  CS2R R30, SRZ ;  /* 0x00000000001e7805 */ /* 0x000fe2000001ff00 */
        /* <DEDUP_REMOVED lines=12> */
[----:B------:R-:W-:Y:S01]  /*1450*/  VOTEU.ALL UP0, P2 ;  /* 0x00000000003f7886 */ /* 0x000fe20001000000 */
[----:B------:R-:W-:Y:S02]  /*1460*/  CS2R R38, SRZ ;  /* 0x0000000000267805 */ /* 0x000fe4000001ff00 */
[----:B------:R-:W-:Y:S02]  /*1470*/  CS2R R40, SRZ ;  /* 0x0000000000287805 */ /* 0x000fe4000001ff00 */
[----:B------:R-:W-:Y:S02]  /*1480*/  CS2R R42, SRZ ;  /* 0x00000000002a7805 */ /* 0x000fe4000001ff00 */
[----:B------:R-:W-:Y:S01]  /*1490*/  CS2R R44, SRZ ;  /* 0x00000000002c7805 */ /* 0x000fe2000001ff00 */
[----:B------:R-:W3:Y:S02]  /*14a0*/  FENCE.VIEW.ASYNC.S ;  /* 0x00000000000073c6 */ /* 0x000ee40000000000 */
[----:B---3--:R-:W3:Y:S02]  /*14b0*/  @!UP0 SYNCS.EXCH.64 URZ, [UR7+0x30000], UR8 ;  /* 0x03000008073f85b2 */ /* 0x008ee40008000100 */
[----:B---3--:R-:W-:Y:S01]  /*14c0*/  BAR.SYNC.DEFER_BLOCKING 0x0 ;  /* 0x0000000000007b1d */ /* 0x008fe20000010000 */
[----:B------:R-:W-:-:S02]  /*14d0*/  CS2R R46, SRZ ;  /* 0x00000000002e7805 */ /* 0x000fc4000001ff00 */
[----:B------:R-:W-:Y:S02]  /*14e0*/  CS2R R48, SRZ ;  /* 0x0000000000307805 */ /* 0x000fe4000001ff00 */
[----:B------:R-:W-:Y:S02]  /*14f0*/  CS2R R50, SRZ ;  /* 0x0000000000327805 */ /* 0x000fe4000001ff00 */
[----:B------:R-:W-:Y:S02]  /*1500*/  CS2R R52, SRZ ;  /* 0x0000000000347805 */ /* 0x000fe4000001ff00 */
[----:B------:R-:W-:Y:S02]  /*1510*/  CS2R R54, SRZ ;  /* 0x0000000000367805 */ /* 0x000fe4000001ff00 */
[----:B------:R-:W-:Y:S02]  /*1520*/  CS2R R56, SRZ ;  /* 0x0000000000387805 */ /* 0x000fe4000001ff00 */
        /* <DEDUP_REMOVED lines=16> */
[----:B------:R-:W-:Y:S01]  /*1630*/  CS2R R90, SRZ ;  /* 0x00000000005a7805 */ /* 0x000fe2000001ff00 */
[----:B------:R3:W4:Y:S02]  /*1640*/  @!UP1 SYNCS.EXCH.64 URZ, [UR7+0x30008], UR10 ;  /* 0x0300080a073f95b2 */ /* 0x0007240008000100 */
[----:B----4-:R-:W-:Y:S01]  /*1650*/  BAR.SYNC.DEFER_BLOCKING 0x0 ;  /* 0x0000000000007b1d */ /* 0x010fe20000010000 */
        /* <DEDUP_REMOVED lines=9> */
[----:B------:R-:W-:Y:S01]  /*16f0*/  CS2R R110, SRZ ;  /* 0x00000000006e7805 */ /* 0x000fe2000001ff00 */
[----:B---3--:R-:W-:Y:S01]  /*1700*/  USHF.L.U32 UR11, UR29, 0x7, URZ ;  /* 0x000000071d0b7899 */ /* 0x008fe2000800063f */
        /* <DEDUP_REMOVED lines=12> */
[----:B------:R3:W4:Y:S02]  /*17d0*/  @!UP2 SYNCS.EXCH.64 URZ, [UR7+0x30010], UR12 ;  /* 0x0300100c073fa5b2 */ /* 0x0007240008000100 */
[----:B----4-:R-:W-:Y:S01]  /*17e0*/  BAR.SYNC.DEFER_BLOCKING 0x0 ;  /* 0x0000000000007b1d */ /* 0x010fe20000010000 */
[----:B------:R-:W-:Y:S02]  /*17f0*/  CS2R R136, SRZ ;  /* 0x0000000000887805 */ /* 0x000fe4000001ff00 */
[----:B------:R-:W-:-:S02]  /*1800*/  CS2R R138, SRZ ;  /* 0x00000000008a7805 */ /* 0x000fc4000001ff00 */
[----:B------:R-:W-:Y:S02]  /*1810*/  CS2R R140, SRZ ;  /* 0x00000000008c7805 */ /* 0x000fe4000001ff00 */
[----:B------:R-:W-:Y:S02]  /*1820*/  CS2R R142, SRZ ;  /* 0x00000000008e7805 */ /* 0x000fe4000001ff00 */
[----:B------:R-:W-:Y:S02]  /*1830*/  CS2R R144, SRZ ;  /* 0x0000000000907805 */ /* 0x000fe4000001ff00 */
[----:B------:R-:W-:Y:S02]  /*1840*/  CS2R R146, SRZ ;  /* 0x0000000000927805 */ /* 0x000fe4000001ff00 */
[----:B------:R-:W-:Y:S02]  /*1850*/  CS2R R148, SRZ ;  /* 0x0000000000947805 */ /* 0x000fe4000001ff00 */
[----:B------:R-:W-:Y:S01]  /*1860*/  CS2R R150, SRZ ;  /* 0x0000000000967805 */ /* 0x000fe2000001ff00 */
[----:B------:R3:W4:Y:S01]  /*1870*/  @!UP3 SYNCS.EXCH.64 URZ, [UR7+0x30018], UR4 ;  /* 0x03001804073fb5b2 */ /* 0x0007220008000100 */
[----:B------:R-:W-:Y:S05]  /*1880*/  @!P1 BRA `(.L_x_47) ;  /* 0x0000000800289947 */ /* 0x000fea0003800000 */
        /* <DEDUP_REMOVED lines=64> */
[----:B---3--:R-:W-:Y:S01]  /*1c90*/  UMOV UR4, URZ ;  /* 0x0000003f00047c82 */ /* 0x008fe20008000000 */
[----:B------:R-:W-:-:S05]  /*1ca0*/  UMOV UR10, URZ ;  /* 0x0000003f000a7c82 */ /* 0x000fca0008000000 */
.L_x_49:
[----:B----4-:R-:W-:Y:S01]  /*1cb0*/  BAR.SYNC.DEFER_BLOCKING 0x0 ;  /* 0x0000000000007b1d */ /* 0x010fe20000010000 */
[----:B------:R-:W-:Y:S01]  /*1cc0*/  ULEA UR30, UR4, UR7, 0x3 ;  /* 0x00000007041e7291 */ /* 0x000fe2000f8e183f */
[----:B-1----:R-:W-:Y:S01]  /*1cd0*/  @!P2 IMAD.MOV.U32 R2, RZ, RZ, 0xc000 ;  /* 0x0000c000ff02a424 */ /* 0x002fe200078e00ff */
[----:B------:R-:W-:Y:S01]  /*1ce0*/  ELECT P0, URZ, PT ;  /* 0x00000000003f782f */ /* 0x000fe20003800000 */
[----:B------:R-:W-:-:S03]  /*1cf0*/  ULEA UR8, UR4, UR7, 0xe ;  /* 0x0000000704087291 */ /* 0x000fc6000f8e703f */
[----:B------:R-:W-:Y:S02]  /*1d00*/  ISETP.LT.U32.AND P0, PT, R6, 0x20, P0 ;  /* 0x000000200600780c */ /* 0x000fe40000701070 */
[----:B------:R-:W-:Y:S01]  /*1d10*/  ELECT P1, URZ, PT ;  /* 0x00000000003f782f */ /* 0x000fe20003820000 */
[----:B------:R-:W-:-:S03]  /*1d20*/  UIADD3 UR8, UR8, 0x20000, URZ ;  /* 0x0002000008087890 */ /* 0x000fc6000fffe03f */
[----:B------:R-:W-:Y:S01]  /*1d30*/  ISETP.LT.U32.AND P1, PT, R6, 0x80, P1 ;  /* 0x000000800600780c */ /* 0x000fe20000f21070 */
[----:B------:R-:W-:Y:S02]  /*1d40*/  ULEA UR6, UR4, UR7, 0xf ;  /* 0x0000000704067291 */ /* 0x000fe4000f8e783f */
[----:B------:R-:W-:Y:S01]  /*1d50*/  ULOP3.LUT UR14, UR26, 0x3, URZ, 0xc0, !UPT ;  /* 0x000000031a0e7892 */ /* 0x000fe2000f8ec03f */
[----:B------:R-:W-:Y:S01]  /*1d60*/  UMOV UR15, UR10 ;  /* 0x0000000a000f7c82 */ /* 0x000fe20008000000 */
[----:B------:R-:W-:Y:S02]  /*1d70*/  USHF.L.U32 UR5, UR26, 0x7, URZ ;  /* 0x000000071a057899 */ /* 0x000fe4000800063f */
[----:B------:R-:W-:Y:S01]  /*1d80*/  VOTEU.ANY UP0, P0 ;  /* 0x00000000003f7886 */ /* 0x000fe20000000100 */
[----:B------:R-:W-:Y:S01]  /*1d90*/  VOTEU.ANY UP2, P0 ;  /* 0x00000000003f7886 */ /* 0x000fe20000040100 */
[----:B------:R-:W-:Y:S01]  /*1da0*/  ULEA UR12, UR14, UR6, 0xd ;  /* 0x000000060e0c7291 */ /* 0x000fe2000f8e683f */
[----:B------:R1:W-:Y:S02]  /*1db0*/  @!P2 SYNCS.ARRIVE.TRANS64 RZ, [UR30+0x30000], R2 ;  /* 0x03000002ffffa9a7 */ /* 0x0003e4000800001e */
[----:B------:R-:W-:Y:S01]  /*1dc0*/  @UP0 UIADD3 UR9, UR30, 0x30000, URZ ;  /* 0x000300001e090890 */ /* 0x000fe2000fffe03f */
[----:B------:R-:W-:Y:S01]  /*1dd0*/  @UP0 UMOV UR16, UR20 ;  /* 0x0000001400100c82 */ /* 0x000fe20008000000 */
[----:B------:R-:W-:Y:S01]  /*1de0*/  @UP0 UMOV UR17, UR21 ;  /* 0x0000001500110c82 */ /* 0x000fe20008000000 */
[----:B------:R-:W-:Y:S01]  /*1df0*/  BAR.SYNC.DEFER_BLOCKING 0x0 ;  /* 0x0000000000007b1d */ /* 0x000fe20000010000 */
[----:B------:R-:W-:Y:S01]  /*1e00*/  ULEA UR14, UR14, UR27, 0x6 ;  /* 0x0000001b0e0e7291 */ /* 0x000fe2000f8e303f */
[----:B-1----:R-:W-:Y:S01]  /*1e10*/  SHF.L.U32 R2, R13, 0x1f, RZ ;  /* 0x0000001f0d027819 */ /* 0x002fe200000006ff */
[----:B------:R-:W-:-:S03]  /*1e20*/  ULOP3.LUT UR5, UR5, 0x200, URZ, 0xc0, !UPT ;  /* 0x0000020005057892 */ /* 0x000fc6000f8ec03f */
[----:B------:R-:W-:Y:S01]  /*1e30*/  VOTEU.ANY UP1, P1 ;  /* 0x00000000003f7886 */ /* 0x000fe20000820100 */
[----:B------:R-:W-:Y:S01]  /*1e40*/  VOTEU.ANY UP3, P1 ;  /* 0x00000000003f7886 */ /* 0x000fe20000860100 */
[----:B------:R-:W-:Y:S02]  /*1e50*/  USHF.R.U32.HI UR6, URZ, 0x4, UR6 ;  /* 0x000000043f067899 */ /* 0x000fe40008011606 */
[----:B------:R-:W-:Y:S02]  /*1e60*/  ULEA.HI UR5, UR8, UR5, URZ, 0x1c ;  /* 0x0000000508057291 */ /* 0x000fe4000f8fe03f */
[----:B------:R-:W-:Y:S01]  /*1e70*/  @UP1 UIADD3 UR13, UR30, 0x30000, URZ ;  /* 0x000300001e0d1890 */ /* 0x000fe2000fffe03f */
[----:B------:R-:W-:Y:S01]  /*1e80*/  @UP1 UMOV UR18, UR22 ;  /* 0x0000001600121c82 */ /* 0x000fe20008000000 */
[----:B------:R-:W-:Y:S01]  /*1e90*/  @UP1 UMOV UR19, UR23 ;  /* 0x0000001700131c82 */ /* 0x000fe20008000000 */
[----:B------:R-:W-:Y:S01]  /*1ea0*/  USGXT.U32 UR6, UR6, 0xe ;  /* 0x0000000e0606789a */ /* 0x000fe20008000000 */
[----:B------:R1:W-:Y:S01]  /*1eb0*/  @UP2 UTMALDG.2D [UR8], [UR16] ;  /* 0x00000008100025b4 */ /* 0x0003e20008008000 */
[----:B------:R3:W-:Y:S06]  /*1ec0*/  MEMBAR.ALL.CTA ;  /* 0x0000000000007992 */ /* 0x0007ec0000008000 */
[----:B---3--:R-:W3:Y:S01]  /*1ed0*/  FENCE.VIEW.ASYNC.S ;  /* 0x00000000000073c6 */ /* 0x008ee20000000000 */
[----:B-1----:R-:W-:-:S02]  /*1ee0*/  ULOP3.LUT UR16, UR5, 0x3fff, URZ, 0xc0, !UPT ;  /* 0x00003fff05107892 */ /* 0x002fc4000f8ec03f */
[----:B------:R-:W-:Y:S01]  /*1ef0*/  ULOP3.LUT UR5, UR6, 0x2000000, URZ, 0xfc, !UPT ;  /* 0x0200000006057892 */ /* 0x000fe2000f8efc3f */
[----:B------:R-:W-:Y:S01]  /*1f00*/  UMOV UR17, 0x40000040 ;  /* 0x4000004000117882 */ /* 0x000fe20000000000 */
[----:B---3--:R-:W-:Y:S06]  /*1f10*/  BAR.SYNC.DEFER_BLOCKING 0x0 ;  /* 0x0000000000007b1d */ /* 0x008fec0000010000 */
[----:B------:R1:W-:Y:S02]  /*1f20*/  @UP3 UTMALDG.2D [UR12], [UR18] ;  /* 0x0000000c120035b4 */ /* 0x0003e40008008000 */
[----:B------:R-:W-:Y:S06]  /*1f30*/  BAR.SYNC.DEFER_BLOCKING 0x0 ;  /* 0x0000000000007b1d */ /* 0x000fec0000010000 */
[----:B-1----:R-:W-:Y:S01]  /*1f40*/  UMOV UR18, UR5 ;  /* 0x0000000500127c82 */ /* 0x002fe20008000000 */
[----:B------:R-:W-:Y:S01]  /*1f50*/  UMOV UR19, 0x40000040 ;  /* 0x4000004000137882 */ /* 0x000fe20000000000 */
[----:B------:R-:W1:Y:S02]  /*1f60*/  SYNCS.PHASECHK.TRANS64.TRYWAIT P0, [UR30+0x30000], R2 ;  /* 0x03000002ff0075a7 */ /* 0x000e64000800015e */
[----:B-1----:R-:W-:Y:S05]  /*1f70*/  @!P0 BRA `(.L_x_48) ;  /* 0x0000000800508947 */ /* 0x002fea0003800000 */
.L_x_50:
[----:B------:R-:W-:Y:S02]  /*1f80*/  WARPGROUP.DEPBAR.LE gsb0, 0x0 ;  /* 0x00008000000079c5 */ /* 0x000fe40000010000 */
[----:B------:R-:W-:Y:S01]  /*1f90*/  WARPGROUP.ARRIVE ;  /* 0x00000000000079c5 */ /* 0x000fe20000000000 */
[----:B------:R-:W-:Y:S01]  /*1fa0*/  UIADD3 UR14, UP1, UR6, 0x2000080, URZ ;  /* 0x02000080060e7890 */ /* 0x000fe2000ff3e03f */
[----:B------:R-:W1:Y:S01]  /*1fb0*/  LDC R2, c[0x0][0x230] ;  /* 0x00008c00ff027b82 */ /* 0x000e620000000800 */
[----:B------:R-:W-:Y:S01]  /*1fc0*/  UIADD3 UR12, UP0, UR16, 0x2, URZ ;  /* 0x00000002100c7890 */ /* 0x000fe2000ff1e03f */
[----:B------:R-:W-:Y:S02]  /*1fd0*/  UMOV UR5, URZ ;  /* 0x0000003f00057c82 */ /* 0x000fe40008000000 */
[----:B------:R-:W-:Y:S01]  /*1fe0*/  HGMMA.64x256x16.F32.BF16 R24, gdesc[UR16].tnspB, R24 ;  /* 0x43e00000101879f0 */ /* 0x000fe20008701818 */
[----:B------:R-:W-:Y:S01]  /*1ff0*/  UMOV UR6, URZ ;  /* 0x0000003f00067c82 */ /* 0x000fe20008000000 */
[----:B------:R-:W-:-:S02]  /*2000*/  UIADD3.X UR13, UR5, 0x40000040, URZ, UP0, !UPT ;  /* 0x40000040050d7890 */ /* 0x000fc400087fe43f */
[----:B------:R-:W-:Y:S02]  /*2010*/  UIADD3.X UR15, UR6, 0x40000040, URZ, UP1, !UPT ;  /* 0x40000040060f7890 */ /* 0x000fe40008ffe43f */
[----:B------:R-:W-:Y:S02]  /*2020*/  UIADD3.64 UR16, UR12, 0x2, URZ ;  /* 0x000000020c107897 */ /* 0x000fe4000fffe03f */
[----:B------:R-:W-:Y:S02]  /*2030*/  UIADD3.64 UR18, UR14, 0x80, URZ ;  /* 0x000000800e127897 */ /* 0x000fe4000fffe03f */
[----:B------:R-:W-:Y:S02]  /*2040*/  UIADD3 UR10, UR10, 0x40, URZ ;  /* 0x000000400a0a7890 */ /* 0x000fe4000fffe03f */
[----:B------:R-:W-:-:S04]  /*2050*/  UIADD3 UR4, UR4, 0x1, URZ ;  /* 0x0000000104047890 */ /* 0x000fc8000fffe03f */
[----:B------:R-:W-:Y:S01]  /*2060*/  UISETP.NE.U32.AND UP0, UPT, UR4, 0x4, UPT ;  /* 0x000000040400788c */ /* 0x000fe2000bf05070 */
[----:B-1----:R-:W-:-:S03]  /*2070*/  ISETP.LE.AND P0, PT, R2, UR10, PT ;  /* 0x0000000a02007c0c */ /* 0x002fc6000bf03270 */
[----:B------:R-:W-:Y:S02]  /*2080*/  USEL UR5, URZ, 0x1, UP0 ;  /* 0x000000013f057887 */ /* 0x000fe40008000000 */
[----:B------:R-:W-:-:S04]  /*2090*/  USEL UR4, UR4, URZ, UP0 ;  /* 0x0000003f04047287 */ /* 0x000fc80008000000 */
[----:B------:R-:W-:Y:S02]  /*20a0*/  LOP3.LUT R13, R13, UR5, RZ, 0x3c, !PT ;  /* 0x000000050d0d7c12 */ /* 0x000fe4000f8e3cff */
[----:B------:R-:W-:Y:S01]  /*20b0*/  HGMMA.64x256x16.F32.BF16 R24, gdesc[UR12].tnspB, R24 ;  /* 0x43e000000c1879f0 */ /* 0x000fe20008701818 */
[----:B------:R-:W-:Y:S02]  /*20c0*/  UIADD3.64 UR14, UR14, 0x100, URZ ;  /* 0x000001000e0e7897 */ /* 0x000fe4000fffe03f */
[----:B------:R-:W-:-:S15]  /*20d0*/  UIADD3.64 UR12, UR12, 0x4, URZ ;  /* 0x000000040c0c7897 */ /* 0x000fde000fffe03f */
[----:B------:R-:W-:-:S10]  /*20e0*/  NOP ;  /* 0x0000000000007918 */ /* 0x000fd40000000000 */
[----:B------:R-:W-:-:S15]  /*20f0*/  HGMMA.64x256x16.F32.BF16 R24, gdesc[UR16].tnspB, R24 ;  /* 0x43e00000101879f0 */ /* 0x000fde0008701818 */
[----:B------:R-:W-:-:S13]  /*2100*/  NOP ;  /* 0x0000000000007918 */ /* 0x000fda0000000000 */
[----:B------:R-:W-:Y:S01]  /*2110*/  HGMMA.64x256x16.F32.BF16 R24, gdesc[UR12].tnspB, R24, gsb0 ;  /* 0x43e000000c1879f0 */ /* 0x000fe20008001818 */
[----:B------:R-:W-:Y:S05]  /*2120*/  @!P0 BRA `(.L_x_49) ;  /* 0xfffffff800e08947 */ /* 0x000fea000383ffff */
.L_x_47:
[----:B------:R-:W-:Y:S02]  /*2130*/  WARPGROUP.DEPBAR.LE gsb0, 0x0 ;  /* 0x00008000000079c5 */ /* 0x000fe40000010000 */
[----:B----4-:R-:W-:Y:S01]  /*2140*/  BAR.SYNC.DEFER_BLOCKING 0x0 ;  /* 0x0000000000007b1d */ /* 0x010fe20000010000 */
[C---:B-1----:R-:W-:Y:S01]  /*2150*/  IMAD.SHL.U32 R2, R0.reuse, 0x80, RZ ;  /* 0x0000008000027824 */ /* 0x042fe200078e00ff */
[----:B------:R-:W-:Y:S01]  /*2160*/  F2FP.BF16.F32.PACK_AB R24, R25, R24 ;  /* 0x000000181918723e */ /* 0x000fe200000010ff */
[----:B------:R-:W-:Y:S01]  /*2170*/  IMAD.SHL.U32 R3, R0, 0x10, RZ ;  /* 0x0000001000037824 */ /* 0x000fe200078e00ff */
[----:B------:R-:W-:Y:S02]  /*2180*/  F2FP.BF16.F32.PACK_AB R25, R27, R26 ;  /* 0x0000001a1b19723e */ /* 0x000fe400000010ff */
[----:B------:R-:W-:Y:S02]  /*2190*/  ELECT P0, URZ, PT ;  /* 0x00000000003f782f */ /* 0x000fe40003800000 */
[----:B------:R-:W-:Y:S01]  /*21a0*/  LOP3.LUT R2, R2, 0x780, RZ, 0xc0, !PT ;  /* 0x0000078002027812 */ /* 0x000fe200078ec0ff */
[----:B------:R-:W-:Y:S01]  /*21b0*/  ULOP3.LUT UR26, UR26, 0x3, URZ, 0xc0, !UPT ;  /* 0x000000031a1a7892 */ /* 0x000fe2000f8ec03f */
[----:B------:R-:W-:Y:S01]  /*21c0*/  F2FP.BF16.F32.PACK_AB R56, R57, R56 ;  /* 0x000000383938723e */ /* 0x000fe200000010ff */
[----:B------:R-:W-:Y:S01]  /*21d0*/  UMOV UR10, UR11 ;  /* 0x0000000b000a7c82 */ /* 0x000fe20008000000 */
[----:B------:R-:W-:Y:S01]  /*21e0*/  LOP3.LUT R3, R2, 0x70, R3, 0xf8, !PT ;  /* 0x0000007002037812 */ /* 0x000fe200078ef803 */
[----:B------:R-:W-:Y:S01]  /*21f0*/  ULEA UR8, UR26, UR7, 0xe ;  /* 0x000000071a087291 */ /* 0x000fe2000f8e703f */
[----:B------:R-:W-:Y:S01]  /*2200*/  F2FP.BF16.F32.PACK_AB R26, R29, R28 ;  /* 0x0000001c1d1a723e */ /* 0x000fe200000010ff */
[----:B------:R-:W-:Y:S01]  /*2210*/  ULEA UR9, UR26, UR27, 0x6 ;  /* 0x0000001b1a097291 */ /* 0x000fe2000f8e303f */
[----:B------:R-:W-:Y:S01]  /*2220*/  LOP3.LUT R3, R3, 0x10, R0, 0x78, !PT ;  /* 0x0000001003037812 */ /* 0x000fe200078e7800 */
[----:B------:R-:W-:Y:S01]  /*2230*/  IMAD.SHL.U32 R0, R0, 0x40, RZ ;  /* 0x0000004000007824 */ /* 0x000fe200078e00ff */
[----:B------:R-:W-:-:S02]  /*2240*/  F2FP.BF16.F32.PACK_AB R27, R31, R30 ;  /* 0x0000001e1f1b723e */ /* 0x000fc400000010ff */
[----:B------:R-:W-:Y:S02]  /*2250*/  F2FP.BF16.F32.PACK_AB R57, R59, R58 ;  /* 0x0000003a3b39723e */ /* 0x000fe400000010ff */
[----:B------:R-:W-:Y:S02]  /*2260*/  LOP3.LUT R0, R3, 0x3800, R0, 0xf8, !PT ;  /* 0x0000380003007812 */ /* 0x000fe400078ef800 */
[----:B------:R-:W-:Y:S01]  /*2270*/  F2FP.BF16.F32.PACK_AB R88, R89, R88 ;  /* 0x000000585958723e */ /* 0x000fe200000010ff */
[----:B------:R-:W1:Y:S02]  /*2280*/  @!P2 SYNCS.CCTL.IV [UR7+0x30000] ;  /* 0x03000000ff00a9b1 */ /* 0x000e640008000007 */
[----:B-1----:R-:W-:Y:S01]  /*2290*/  BAR.SYNC.DEFER_BLOCKING 0x0 ;  /* 0x0000000000007b1d */ /* 0x002fe20000010000 */
[C---:B------:R-:W-:Y:S01]  /*22a0*/  LOP3.LUT R3, R0.reuse, 0x20, RZ, 0x3c, !PT ;  /* 0x0000002000037812 */ /* 0x040fe200078e3cff */
[----:B------:R-:W-:Y:S01]  /*22b0*/  VIADD R2, R0, UR7 ;  /* 0x0000000700027c36 */ /* 0x000fe20008000000 */
[----:B------:R-:W-:-:S02]  /*22c0*/  F2FP.BF16.F32.PACK_AB R58, R61, R60 ;  /* 0x0000003c3d3a723e */ /* 0x000fc400000010ff */
[----:B------:R-:W-:Y:S01]  /*22d0*/  F2FP.BF16.F32.PACK_AB R59, R63, R62 ;  /* 0x0000003e3f3b723e */ /* 0x000fe200000010ff */
[----:B------:R-:W-:Y:S01]  /*22e0*/  VIADD R3, R3, UR7 ;  /* 0x0000000703037c36 */ /* 0x000fe20008000000 */
[----:B------:R-:W-:Y:S02]  /*22f0*/  F2FP.BF16.F32.PACK_AB R89, R91, R90 ;  /* 0x0000005a5b59723e */ /* 0x000fe400000010ff */
[----:B------:R-:W-:Y:S02]  /*2300*/  F2FP.BF16.F32.PACK_AB R120, R121, R120 ;  /* 0x000000787978723e */ /* 0x000fe400000010ff */
[----:B------:R-:W-:Y:S02]  /*2310*/  F2FP.BF16.F32.PACK_AB R32, R33, R32 ;  /* 0x000000202120723e */ /* 0x000fe400000010ff */
[----:B------:R-:W-:Y:S02]  /*2320*/  F2FP.BF16.F32.PACK_AB R90, R93, R92 ;  /* 0x0000005c5d5a723e */ /* 0x000fe400000010ff */
[----:B------:R-:W-:-:S02]  /*2330*/  F2FP.BF16.F32.PACK_AB R91, R95, R94 ;  /* 0x0000005e5f5b723e */ /* 0x000fc400000010ff */
[----:B------:R-:W-:Y:S02]  /*2340*/  F2FP.BF16.F32.PACK_AB R121, R123, R122 ;  /* 0x0000007a7b79723e */ /* 0x000fe400000010ff */
[----:B------:R-:W-:Y:S02]  /*2350*/  F2FP.BF16.F32.PACK_AB R33, R35, R34 ;  /* 0x000000222321723e */ /* 0x000fe400000010ff */
[----:B------:R-:W-:Y:S02]  /*2360*/  F2FP.BF16.F32.PACK_AB R64, R65, R64 ;  /* 0x000000404140723e */ /* 0x000fe400000010ff */
[----:B------:R-:W-:Y:S01]  /*2370*/  F2FP.BF16.F32.PACK_AB R122, R125, R124 ;  /* 0x0000007c7d7a723e */ /* 0x000fe200000010ff */
[----:B------:R-:W1:Y:S02]  /*2380*/  @!P2 SYNCS.CCTL.IV [UR7+0x30008] ;  /* 0x03000800ff00a9b1 */ /* 0x000e640008000007 */
[----:B-1----:R-:W-:Y:S01]  /*2390*/  BAR.SYNC.DEFER_BLOCKING 0x0 ;  /* 0x0000000000007b1d */ /* 0x002fe20000010000 */
[----:B------:R-:W-:-:S02]  /*23a0*/  F2FP.BF16.F32.PACK_AB R123, R127, R126 ;  /* 0x0000007e7f7b723e */ /* 0x000fc400000010ff */
[----:B------:R-:W-:Y:S02]  /*23b0*/  LOP3.LUT R4, R0, 0x40, RZ, 0x3c, !PT ;  /* 0x0000004000047812 */ /* 0x000fe400078e3cff */
[----:B------:R-:W-:Y:S02]  /*23c0*/  F2FP.BF16.F32.PACK_AB R34, R37, R36 ;  /* 0x000000242522723e */ /* 0x000fe400000010ff */
[----:B------:R-:W-:Y:S01]  /*23d0*/  F2FP.BF16.F32.PACK_AB R35, R39, R38 ;  /* 0x000000262723723e */ /* 0x000fe200000010ff */
[----:B------:R-:W-:Y:S01]  /*23e0*/  VIADD R4, R4, UR7 ;  /* 0x0000000704047c36 */ /* 0x000fe20008000000 */
[----:B------:R-:W-:Y:S02]  /*23f0*/  F2FP.BF16.F32.PACK_AB R65, R67, R66 ;  /* 0x000000424341723e */ /* 0x000fe400000010ff */
[----:B------:R-:W-:Y:S02]  /*2400*/  F2FP.BF16.F32.PACK_AB R96, R97, R96 ;  /* 0x000000606160723e */ /* 0x000fe400000010ff */
[----:B------:R-:W-:-:S02]  /*2410*/  F2FP.BF16.F32.PACK_AB R66, R69, R68 ;  /* 0x000000444542723e */ /* 0x000fc400000010ff */
[----:B------:R-:W-:Y:S02]  /*2420*/  F2FP.BF16.F32.PACK_AB R67, R71, R70 ;  /* 0x000000464743723e */ /* 0x000fe400000010ff */
[----:B------:R-:W-:Y:S02]  /*2430*/  F2FP.BF16.F32.PACK_AB R97, R99, R98 ;  /* 0x000000626361723e */ /* 0x000fe400000010ff */
[----:B------:R-:W-:Y:S02]  /*2440*/  F2FP.BF16.F32.PACK_AB R128, R129, R128 ;  /* 0x000000808180723e */ /* 0x000fe400000010ff */
[----:B------:R-:W-:Y:S02]  /*2450*/  F2FP.BF16.F32.PACK_AB R40, R41, R40 ;  /* 0x000000282928723e */ /* 0x000fe400000010ff */
[----:B------:R-:W-:Y:S01]  /*2460*/  F2FP.BF16.F32.PACK_AB R98, R101, R100 ;  /* 0x000000646562723e */ /* 0x000fe200000010ff */
[----:B------:R-:W1:Y:S02]  /*2470*/  @!P2 SYNCS.CCTL.IV [UR7+0x30010] ;  /* 0x03001000ff00a9b1 */ /* 0x000e640008000007 */
[----:B-1----:R-:W-:Y:S01]  /*2480*/  BAR.SYNC.DEFER_BLOCKING 0x0 ;  /* 0x0000000000007b1d */ /* 0x002fe20000010000 */
[----:B------:R-:W-:-:S02]  /*2490*/  F2FP.BF16.F32.PACK_AB R99, R103, R102 ;  /* 0x000000666763723e */ /* 0x000fc400000010ff */
[----:B------:R-:W-:Y:S02]  /*24a0*/  F2FP.BF16.F32.PACK_AB R129, R131, R130 ;  /* 0x000000828381723e */ /* 0x000fe400000010ff */
[----:B------:R-:W-:Y:S02]  /*24b0*/  F2FP.BF16.F32.PACK_AB R41, R43, R42 ;  /* 0x0000002a2b29723e */ /* 0x000fe400000010ff */
[----:B------:R-:W-:Y:S02]  /*24c0*/  F2FP.BF16.F32.PACK_AB R72, R73, R72 ;  /* 0x000000484948723e */ /* 0x000fe400000010ff */
[----:B------:R-:W-:Y:S02]  /*24d0*/  F2FP.BF16.F32.PACK_AB R130, R133, R132 ;  /* 0x000000848582723e */ /* 0x000fe400000010ff */
[----:B------:R-:W-:Y:S02]  /*24e0*/  F2FP.BF16.F32.PACK_AB R131, R135, R134 ;  /* 0x000000868783723e */ /* 0x000fe400000010ff */
[----:B------:R-:W-:-:S02]  /*24f0*/  LOP3.LUT R0, R0, 0x60, RZ, 0x3c, !PT ;  /* 0x0000006000007812 */ /* 0x000fc400078e3cff */
[----:B------:R-:W-:Y:S02]  /*2500*/  F2FP.BF16.F32.PACK_AB R42, R45, R44 ;  /* 0x0000002c2d2a723e */ /* 0x000fe400000010ff */
[----:B------:R-:W-:Y:S01]  /*2510*/  F2FP.BF16.F32.PACK_AB R43, R47, R46 ;  /* 0x0000002e2f2b723e */ /* 0x000fe200000010ff */
[----:B------:R-:W-:Y:S01]  /*2520*/  VIADD R0, R0, UR7 ;  /* 0x0000000700007c36 */ /* 0x000fe20008000000 */
[----:B------:R-:W-:Y:S02]  /*2530*/  F2FP.BF16.F32.PACK_AB R73, R75, R74 ;  /* 0x0000004a4b49723e */ /* 0x000fe400000010ff */
[----:B------:R-:W-:Y:S02]  /*2540*/  F2FP.BF16.F32.PACK_AB R104, R105, R104 ;  /* 0x000000686968723e */ /* 0x000fe400000010ff */
[----:B------:R-:W-:Y:S01]  /*2550*/  F2FP.BF16.F32.PACK_AB R74, R77, R76 ;  /* 0x0000004c4d4a723e */ /* 0x000fe200000010ff */
[----:B------:R-:W1:Y:S02]  /*2560*/  @!P2 SYNCS.CCTL.IV [UR7+0x30018] ;  /* 0x03001800ff00a9b1 */ /* 0x000e640008000007 */
[----:B-1----:R-:W-:Y:S01]  /*2570*/  STSM.16.M88.4 [R2], R24 ;  /* 0x0000001802007844 */ /* 0x002fe20000000200 */
[----:B------:R-:W-:-:S02]  /*2580*/  F2FP.BF16.F32.PACK_AB R75, R79, R78 ;  /* 0x0000004e4f4b723e */ /* 0x000fc400000010ff */
[----:B------:R-:W-:Y:S01]  /*2590*/  F2FP.BF16.F32.PACK_AB R105, R107, R106 ;  /* 0x0000006a6b69723e */ /* 0x000fe200000010ff */
[----:B------:R-:W-:Y:S01]  /*25a0*/  STSM.16.M88.4 [R2+0x4000], R56 ;  /* 0x0040003802007844 */ /* 0x000fe20000000200 */
[----:B------:R-:W-:Y:S02]  /*25b0*/  F2FP.BF16.F32.PACK_AB R136, R137, R136 ;  /* 0x000000888988723e */ /* 0x000fe400000010ff */
[----:B------:R-:W-:Y:S01]  /*25c0*/  F2FP.BF16.F32.PACK_AB R48, R49, R48 ;  /* 0x000000303130723e */ /* 0x000fe200000010ff */
[----:B------:R-:W-:Y:S01]  /*25d0*/  STSM.16.M88.4 [R2+0x8000], R88 ;  /* 0x0080005802007844 */ /* 0x000fe20000000200 */
[----:B------:R-:W-:Y:S02]  /*25e0*/  F2FP.BF16.F32.PACK_AB R106, R109, R108 ;  /* 0x0000006c6d6a723e */ /* 0x000fe400000010ff */
[----:B------:R-:W-:Y:S01]  /*25f0*/  F2FP.BF16.F32.PACK_AB R107, R111, R110 ;  /* 0x0000006e6f6b723e */ /* 0x000fe200000010ff */
[----:B------:R-:W-:Y:S01]  /*2600*/  STSM.16.M88.4 [R2+0xc000], R120 ;  /* 0x00c0007802007844 */ /* 0x000fe20000000200 */
[----:B------:R-:W-:-:S02]  /*2610*/  F2FP.BF16.F32.PACK_AB R137, R139, R138 ;  /* 0x0000008a8b89723e */ /* 0x000fc400000010ff */
[----:B------:R-:W-:Y:S01]  /*2620*/  F2FP.BF16.F32.PACK_AB R49, R51, R50 ;  /* 0x000000323331723e */ /* 0x000fe200000010ff */
[----:B------:R-:W-:Y:S01]  /*2630*/  STSM.16.M88.4 [R3], R32 ;  /* 0x0000002003007844 */ /* 0x000fe20000000200 */
        /* <DEDUP_REMOVED lines=8> */
[----:B------:R-:W-:Y:S01]  /*26c0*/  STSM.16.M88.4 [R3+0xc000], R128 ;  /* 0x00c0008003007844 */ /* 0x000fe20000000200 */
[----:B------:R-:W-:Y:S02]  /*26d0*/  F2FP.BF16.F32.PACK_AB R112, R113, R112 ;  /* 0x000000707170723e */ /* 0x000fe400000010ff */
[----:B------:R-:W-:Y:S01]  /*26e0*/  F2FP.BF16.F32.PACK_AB R82, R85, R84 ;  /* 0x000000545552723e */ /* 0x000fe200000010ff */
[----:B------:R-:W-:Y:S01]  /*26f0*/  STSM.16.M88.4 [R4], R40 ;  /* 0x0000002804007844 */ /* 0x000fe20000000200 */
        /* <DEDUP_REMOVED lines=11> */
[----:B------:R-:W-:Y:S01]  /*27b0*/  STSM.16.M88.4 [R0], R48 ;  /* 0x0000003000007844 */ /* 0x000fe20000000200 */
[----:B------:R-:W-:-:S03]  /*27c0*/  ISETP.LT.U32.AND P0, PT, R6, 0x80, P0 ;  /* 0x000000800600780c */ /* 0x000fc60000701070 */
[----:B------:R-:W-:Y:S04]  /*27d0*/  STSM.16.M88.4 [R0+0x4000], R80 ;  /* 0x0040005000007844 */ /* 0x000fe80000000200 */
[----:B------:R-:W-:Y:S04]  /*27e0*/  STSM.16.M88.4 [R0+0x8000], R112 ;  /* 0x0080007000007844 */ /* 0x000fe80000000200 */
[----:B------:R-:W-:Y:S02]  /*27f0*/  STSM.16.M88.4 [R0+0xc000], R144 ;  /* 0x00c0009000007844 */ /* 0x000fe40000000200 */
[----:B------:R-:W-:Y:S01]  /*2800*/  VOTEU.ANY UP0, P0 ;  /* 0x00000000003f7886 */ /* 0x000fe20000000100 */
[----:B------:R-:W-:Y:S01]  /*2810*/  VOTEU.ANY UP1, P0 ;  /* 0x00000000003f7886 */ /* 0x000fe20000020100 */
[----:B------:R1:W-:Y:S06]  /*2820*/  MEMBAR.ALL.CTA ;  /* 0x0000000000007992 */ /* 0x0003ec0000008000 */
[----:B-1----:R-:W1:Y:S01]  /*2830*/  FENCE.VIEW.ASYNC.S ;  /* 0x00000000000073c6 */ /* 0x002e620000000000 */
[----:B---3--:R-:W-:Y:S01]  /*2840*/  @UP0 UMOV UR4, UR24 ;  /* 0x0000001800040c82 */ /* 0x008fe20008000000 */
[----:B------:R-:W-:Y:S01]  /*2850*/  @UP0 UMOV UR5, UR25 ;  /* 0x0000001900050c82 */ /* 0x000fe20008000000 */
[----:B-1----:R-:W-:Y:S06]  /*2860*/  BAR.SYNC.DEFER_BLOCKING 0x0 ;  /* 0x0000000000007b1d */ /* 0x002fec0000010000 */
[----:B------:R1:W-:Y:S01]  /*2870*/  @UP1 UTMASTG.2D [UR8], [UR4] ;  /* 0x00000008040013b5 */ /* 0x0003e20008008000 */
[----:B------:R0:W-:Y:S01]  /*2880*/  UTMACMDFLUSH ;  /* 0x00000000000079b7 */ /* 0x0001e20000000000 */
[----:B------:R-:W-:-:S04]  /*2890*/  DEPBAR.LE SB0, 0x0 ;  /* 0x000080000000791a */ /* 0x000fc80000000000 */
[----:B------:R-:W-:Y:S06]  /*28a0*/  BAR.SYNC.DEFER_BLOCKING 0x0 ;  /* 0x0000000000007b1d */ /* 0x000fec0000010000 */
[----:B-1----:R-:W-:Y:S05]  /*28b0*/  EXIT ;  /* 0x000000000000794d */ /* 0x002fea0003800000 */
.L_x_48:
[----:B------:R-:W1:Y:S02]  /*28c0*/  SYNCS.PHASECHK.TRANS64.TRYWAIT P0, [UR30+0x30000], R2 ;  /* 0x03000002ff0075a7 */ /* 0x000e64000800015e */
[----:B-1----:R-:W-:Y:S05]  /*28d0*/  @!P0 BRA `(.L_x_48) ;  /* 0xfffffffc00f88947 */ /* 0x002fea000383ffff */
[----:B------:R-:W-:Y:S05]  /*28e0*/  BRA `(.L_x_50) ;  /* 0xfffffff400a47947 */ /* 0x000fea000383ffff */
.L_x_51:
[----:B------:R-:W-:-:S00]  /*28f0*/  BRA `(.L_x_51) ;  /* 0xfffffffc00fc7947 */ /* 0x000fc0000383ffff */
[----:B------:R-:W-:-:S00]  /*2900*/  NOP ;  /* 0x0000000000007918 */ /* 0x000fc00000000000 */
[----:B------:R-:W-:-:S00]  /*2910*/  NOP ;  /* 0x0000000000007918 */ /* 0x000fc00000000000 */
[----:B------:R-:W-:-:S00]  /*2920*/  NOP ;  /* 0x0000000000007918 */ /* 0x000fc00000000000 */
[----:B------:R-:W-:-:S00]  /*2930*/  NOP ;  /* 0x0000000000007918 */ /* 0x000fc00000000000 */
[----:B------:R-:W-:-:S00]  /*2940*/  NOP ;  /* 0x0000000000007918 */ /* 0x000fc00000000000 */
[----:B------:R-:W-:-:S00]  /*2950*/  NOP ;  /* 0x0000000000007918 */ /* 0x000fc00000000000 */
[----:B------:R-:W-:-:S00]  /*2960*/  NOP ;  /* 0x0000000000007918 */ /* 0x000fc00000000000 */
[----:B------:R-:W-:-:S00]  /*2970*/  NOP ;  /* 0x0000000000007918 */ /* 0x000fc00000000000 */
.L_x_52:


//--------------------- .nv.shared.gluon_wgmma    --------------------------
	.section	.nv.shared.gluon_wgmma,"aw",@nobits
	.sectionflags	@""
	.align	16
	.zero		1024


//--------------------- .nv.shared.reserved.0     --------------------------
	.section	.nv.shared.reserved.0,"aw",@nobits
	.weak		__nv_reservedSMEM_offset_0_alias
	.size		__nv_reservedSMEM_offset_0_alias, 0, 0
	.other		__nv_reservedSMEM_offset_0_alias,@"STO_CUDA_RESERVED_SHARED STV_DEFAULT"
__nv_reservedSMEM_offset_0_alias:
	.zero		0


//--------------------- .nv.constant0.gluon_wgmma --------------------------
	.section	.nv.constant0.gluon_wgmma,"a",@progbits
	.sectionflags	@""
	.align	4
.nv.constant0.gluon_wgmma:
	.zero		608


//--------------------- SYMBOLS --------------------------

	.type		.nv.reservedSmem.offset0,@object
	.size		.nv.reservedSmem.offset0,0x4
